//
// Generated by NVIDIA NVVM Compiler
//
// Compiler Build ID: CL-36424714
// Cuda compilation tools, release 13.0, V13.0.88
// Based on NVVM 20.0.0
//

.version 9.0
.target sm_100
.address_size 64

	// .globl	_Z21conv2d_forward_kernelPKfS0_S0_Pfiiiii
.extern .shared .align 16 .b8 sdata[];

.visible .entry _Z21conv2d_forward_kernelPKfS0_S0_Pfiiiii(
	.param .u64 .ptr .align 1 _Z21conv2d_forward_kernelPKfS0_S0_Pfiiiii_param_0,
	.param .u64 .ptr .align 1 _Z21conv2d_forward_kernelPKfS0_S0_Pfiiiii_param_1,
	.param .u64 .ptr .align 1 _Z21conv2d_forward_kernelPKfS0_S0_Pfiiiii_param_2,
	.param .u64 .ptr .align 1 _Z21conv2d_forward_kernelPKfS0_S0_Pfiiiii_param_3,
	.param .u32 _Z21conv2d_forward_kernelPKfS0_S0_Pfiiiii_param_4,
	.param .u32 _Z21conv2d_forward_kernelPKfS0_S0_Pfiiiii_param_5,
	.param .u32 _Z21conv2d_forward_kernelPKfS0_S0_Pfiiiii_param_6,
	.param .u32 _Z21conv2d_forward_kernelPKfS0_S0_Pfiiiii_param_7,
	.param .u32 _Z21conv2d_forward_kernelPKfS0_S0_Pfiiiii_param_8
)
{
	.reg .pred 	%p<36>;
	.reg .b32 	%r<57>;
	.reg .b32 	%f<51>;
	.reg .b64 	%rd<21>;

	ld.param.u64 	%rd10, [_Z21conv2d_forward_kernelPKfS0_S0_Pfiiiii_param_0];
	ld.param.u64 	%rd7, [_Z21conv2d_forward_kernelPKfS0_S0_Pfiiiii_param_1];
	ld.param.u64 	%rd8, [_Z21conv2d_forward_kernelPKfS0_S0_Pfiiiii_param_2];
	ld.param.u64 	%rd9, [_Z21conv2d_forward_kernelPKfS0_S0_Pfiiiii_param_3];
	ld.param.u32 	%r25, [_Z21conv2d_forward_kernelPKfS0_S0_Pfiiiii_param_4];
	ld.param.u32 	%r21, [_Z21conv2d_forward_kernelPKfS0_S0_Pfiiiii_param_5];
	ld.param.u32 	%r22, [_Z21conv2d_forward_kernelPKfS0_S0_Pfiiiii_param_6];
	ld.param.u32 	%r23, [_Z21conv2d_forward_kernelPKfS0_S0_Pfiiiii_param_7];
	ld.param.u32 	%r24, [_Z21conv2d_forward_kernelPKfS0_S0_Pfiiiii_param_8];
	cvta.to.global.u64 	%rd1, %rd10;
	mov.u32 	%r26, %ctaid.x;
	mov.u32 	%r27, %ntid.x;
	mov.u32 	%r28, %tid.x;
	mad.lo.s32 	%r1, %r26, %r27, %r28;
	mul.lo.s32 	%r29, %r22, %r25;
	mul.lo.s32 	%r30, %r29, %r23;
	mul.lo.s32 	%r31, %r30, %r24;
	setp.ge.s32 	%p9, %r1, %r31;
	@%p9 bra 	$L__BB0_23;
	cvta.to.global.u64 	%rd11, %rd8;
	mul.lo.s32 	%r2, %r24, %r23;
	div.s32 	%r32, %r1, %r2;
	rem.s32 	%r3, %r32, %r22;
	mul.lo.s32 	%r4, %r2, %r22;
	mul.wide.s32 	%rd12, %r3, 4;
	add.s64 	%rd13, %rd11, %rd12;
	ld.global.f32 	%f41, [%rd13];
	setp.lt.s32 	%p10, %r21, 1;
	@%p10 bra 	$L__BB0_22;
	div.s32 	%r33, %r1, %r24;
	mul.lo.s32 	%r34, %r33, %r24;
	sub.s32 	%r35, %r1, %r34;
	rem.s32 	%r36, %r33, %r23;
	mul.lo.s32 	%r37, %r23, %r21;
	div.s32 	%r38, %r1, %r4;
	setp.gt.s32 	%p11, %r36, 0;
	setp.gt.s32 	%p12, %r23, -1;
	and.pred  	%p13, %p11, %p12;
	mad.lo.s32 	%r39, %r37, %r38, %r36;
	add.s32 	%r40, %r39, -1;
	setp.gt.s32 	%p14, %r35, 0;
	setp.gt.s32 	%p15, %r24, -1;
	and.pred  	%p16, %p14, %p15;
	and.pred  	%p1, %p13, %p16;
	or.b32  	%r41, %r35, %r24;
	setp.gt.s32 	%p17, %r41, -1;
	and.pred  	%p2, %p13, %p17;
	add.s32 	%r42, %r35, 2;
	setp.gt.s32 	%p18, %r35, -2;
	setp.le.s32 	%p19, %r42, %r24;
	and.pred  	%p20, %p18, %p19;
	and.pred  	%p3, %p13, %p20;
	or.b32  	%r43, %r36, %r23;
	setp.gt.s32 	%p21, %r43, -1;
	or.b32  	%r44, %r43, %r24;
	setp.gt.s32 	%p22, %r44, -1;
	and.pred  	%p4, %p14, %p22;
	or.b32  	%r5, %r43, %r41;
	and.pred  	%p5, %p21, %p20;
	add.s32 	%r45, %r36, 2;
	setp.gt.s32 	%p23, %r36, -2;
	setp.le.s32 	%p24, %r45, %r23;
	and.pred  	%p25, %p23, %p24;
	and.pred  	%p6, %p25, %p16;
	and.pred  	%p7, %p25, %p17;
	and.pred  	%p8, %p25, %p20;
	mul.lo.s32 	%r46, %r24, %r39;
	add.s32 	%r56, %r35, %r46;
	add.s32 	%r47, %r46, %r24;
	add.s32 	%r55, %r35, %r47;
	mad.lo.s32 	%r54, %r40, %r24, %r35;
	neg.s32 	%r53, %r21;
	mul.lo.s32 	%r48, %r3, %r21;
	mul.lo.s32 	%r52, %r48, 9;
	cvta.to.global.u64 	%rd2, %rd7;
	not.pred 	%p26, %p1;
	not.pred 	%p27, %p2;
	not.pred 	%p28, %p3;
	not.pred 	%p29, %p4;
	not.pred 	%p31, %p5;
	not.pred 	%p32, %p6;
	not.pred 	%p33, %p7;
	not.pred 	%p34, %p8;
$L__BB0_3:
	add.s32 	%r49, %r54, -1;
	mul.wide.s32 	%rd14, %r49, 4;
	add.s64 	%rd3, %rd1, %rd14;
	mul.wide.s32 	%rd15, %r52, 4;
	add.s64 	%rd4, %rd2, %rd15;
	@%p26 bra 	$L__BB0_5;
	ld.global.f32 	%f22, [%rd3];
	ld.global.f32 	%f23, [%rd4];
	fma.rn.f32 	%f41, %f22, %f23, %f41;
$L__BB0_5:
	@%p27 bra 	$L__BB0_7;
	ld.global.f32 	%f24, [%rd3+4];
	ld.global.f32 	%f25, [%rd4+4];
	fma.rn.f32 	%f41, %f24, %f25, %f41;
$L__BB0_7:
	@%p28 bra 	$L__BB0_9;
	ld.global.f32 	%f26, [%rd3+8];
	ld.global.f32 	%f27, [%rd4+8];
	fma.rn.f32 	%f41, %f26, %f27, %f41;
$L__BB0_9:
	add.s32 	%r50, %r56, -1;
	mul.wide.s32 	%rd16, %r50, 4;
	add.s64 	%rd5, %rd1, %rd16;
	@%p29 bra 	$L__BB0_11;
	ld.global.f32 	%f28, [%rd5];
	ld.global.f32 	%f29, [%rd4+12];
	fma.rn.f32 	%f41, %f28, %f29, %f41;
$L__BB0_11:
	setp.lt.s32 	%p30, %r5, 0;
	@%p30 bra 	$L__BB0_13;
	ld.global.f32 	%f30, [%rd5+4];
	ld.global.f32 	%f31, [%rd4+16];
	fma.rn.f32 	%f41, %f30, %f31, %f41;
$L__BB0_13:
	@%p31 bra 	$L__BB0_15;
	ld.global.f32 	%f32, [%rd5+8];
	ld.global.f32 	%f33, [%rd4+20];
	fma.rn.f32 	%f41, %f32, %f33, %f41;
$L__BB0_15:
	add.s32 	%r51, %r55, -1;
	mul.wide.s32 	%rd17, %r51, 4;
	add.s64 	%rd6, %rd1, %rd17;
	@%p32 bra 	$L__BB0_17;
	ld.global.f32 	%f34, [%rd6];
	ld.global.f32 	%f35, [%rd4+24];
	fma.rn.f32 	%f41, %f34, %f35, %f41;
$L__BB0_17:
	@%p33 bra 	$L__BB0_19;
	ld.global.f32 	%f36, [%rd6+4];
	ld.global.f32 	%f37, [%rd4+28];
	fma.rn.f32 	%f41, %f36, %f37, %f41;
$L__BB0_19:
	@%p34 bra 	$L__BB0_21;
	ld.global.f32 	%f38, [%rd6+8];
	ld.global.f32 	%f39, [%rd4+32];
	fma.rn.f32 	%f41, %f38, %f39, %f41;
$L__BB0_21:
	add.s32 	%r56, %r56, %r2;
	add.s32 	%r55, %r55, %r2;
	add.s32 	%r54, %r54, %r2;
	add.s32 	%r53, %r53, 1;
	setp.ne.s32 	%p35, %r53, 0;
	add.s32 	%r52, %r52, 9;
	@%p35 bra 	$L__BB0_3;
$L__BB0_22:
	cvta.to.global.u64 	%rd18, %rd9;
	mul.wide.s32 	%rd19, %r1, 4;
	add.s64 	%rd20, %rd18, %rd19;
	st.global.f32 	[%rd20], %f41;
$L__BB0_23:
	ret;

}
	// .globl	_Z19relu_forward_kernelPfi
.visible .entry _Z19relu_forward_kernelPfi(
	.param .u64 .ptr .align 1 _Z19relu_forward_kernelPfi_param_0,
	.param .u32 _Z19relu_forward_kernelPfi_param_1
)
{
	.reg .pred 	%p<2>;
	.reg .b32 	%r<6>;
	.reg .b32 	%f<3>;
	.reg .b64 	%rd<5>;

	ld.param.u64 	%rd1, [_Z19relu_forward_kernelPfi_param_0];
	ld.param.u32 	%r2, [_Z19relu_forward_kernelPfi_param_1];
	mov.u32 	%r3, %ctaid.x;
	mov.u32 	%r4, %ntid.x;
	mov.u32 	%r5, %tid.x;
	mad.lo.s32 	%r1, %r3, %r4, %r5;
	setp.ge.s32 	%p1, %r1, %r2;
	@%p1 bra 	$L__BB1_2;
	cvta.to.global.u64 	%rd2, %rd1;
	mul.wide.s32 	%rd3, %r1, 4;
	add.s64 	%rd4, %rd2, %rd3;
	ld.global.f32 	%f1, [%rd4];
	max.f32 	%f2, %f1, 0f00000000;
	st.global.f32 	[%rd4], %f2;
$L__BB1_2:
	ret;

}
	// .globl	_Z24maxpool2d_forward_kernelPKfPfiiii
.visible .entry _Z24maxpool2d_forward_kernelPKfPfiiii(
	.param .u64 .ptr .align 1 _Z24maxpool2d_forward_kernelPKfPfiiii_param_0,
	.param .u64 .ptr .align 1 _Z24maxpool2d_forward_kernelPKfPfiiii_param_1,
	.param .u32 _Z24maxpool2d_forward_kernelPKfPfiiii_param_2,
	.param .u32 _Z24maxpool2d_forward_kernelPKfPfiiii_param_3,
	.param .u32 _Z24maxpool2d_forward_kernelPKfPfiiii_param_4,
	.param .u32 _Z24maxpool2d_forward_kernelPKfPfiiii_param_5
)
{
	.reg .pred 	%p<5>;
	.reg .b32 	%r<32>;
	.reg .b32 	%f<9>;
	.reg .b64 	%rd<11>;

	ld.param.u64 	%rd1, [_Z24maxpool2d_forward_kernelPKfPfiiii_param_0];
	ld.param.u64 	%rd2, [_Z24maxpool2d_forward_kernelPKfPfiiii_param_1];
	ld.param.u32 	%r7, [_Z24maxpool2d_forward_kernelPKfPfiiii_param_2];
	ld.param.u32 	%r4, [_Z24maxpool2d_forward_kernelPKfPfiiii_param_3];
	ld.param.u32 	%r5, [_Z24maxpool2d_forward_kernelPKfPfiiii_param_4];
	ld.param.u32 	%r6, [_Z24maxpool2d_forward_kernelPKfPfiiii_param_5];
	shr.u32 	%r8, %r5, 31;
	add.s32 	%r9, %r5, %r8;
	shr.s32 	%r1, %r9, 1;
	shr.u32 	%r10, %r6, 31;
	add.s32 	%r11, %r6, %r10;
	shr.s32 	%r2, %r11, 1;
	mov.u32 	%r12, %ctaid.x;
	mov.u32 	%r13, %ntid.x;
	mov.u32 	%r14, %tid.x;
	mad.lo.s32 	%r3, %r12, %r13, %r14;
	mul.lo.s32 	%r15, %r4, %r7;
	mul.lo.s32 	%r16, %r15, %r1;
	mul.lo.s32 	%r17, %r16, %r2;
	setp.ge.s32 	%p1, %r3, %r17;
	@%p1 bra 	$L__BB2_2;
	cvta.to.global.u64 	%rd3, %rd2;
	cvta.to.global.u64 	%rd4, %rd1;
	div.s32 	%r18, %r3, %r2;
	mul.lo.s32 	%r19, %r18, %r2;
	sub.s32 	%r20, %r3, %r19;
	rem.s32 	%r21, %r18, %r1;
	mul.lo.s32 	%r22, %r2, %r1;
	div.s32 	%r23, %r3, %r22;
	rem.s32 	%r24, %r23, %r4;
	mul.lo.s32 	%r25, %r22, %r4;
	div.s32 	%r26, %r3, %r25;
	shl.b32 	%r27, %r21, 1;
	shl.b32 	%r28, %r20, 1;
	mad.lo.s32 	%r29, %r26, %r4, %r24;
	mad.lo.s32 	%r30, %r29, %r5, %r27;
	mad.lo.s32 	%r31, %r30, %r6, %r28;
	mul.wide.s32 	%rd5, %r31, 4;
	add.s64 	%rd6, %rd4, %rd5;
	ld.global.f32 	%f1, [%rd6];
	max.f32 	%f2, %f1, 0fFE967699;
	ld.global.f32 	%f3, [%rd6+4];
	setp.gt.f32 	%p2, %f3, %f2;
	selp.f32 	%f4, %f3, %f2, %p2;
	mul.wide.s32 	%rd7, %r6, 4;
	add.s64 	%rd8, %rd6, %rd7;
	ld.global.f32 	%f5, [%rd8];
	setp.gt.f32 	%p3, %f5, %f4;
	selp.f32 	%f6, %f5, %f4, %p3;
	ld.global.f32 	%f7, [%rd8+4];
	setp.gt.f32 	%p4, %f7, %f6;
	selp.f32 	%f8, %f7, %f6, %p4;
	mul.wide.s32 	%rd9, %r3, 4;
	add.s64 	%rd10, %rd3, %rd9;
	st.global.f32 	[%rd10], %f8;
$L__BB2_2:
	ret;

}
	// .globl	_Z25upsample2d_forward_kernelPKfPfiiii
.visible .entry _Z25upsample2d_forward_kernelPKfPfiiii(
	.param .u64 .ptr .align 1 _Z25upsample2d_forward_kernelPKfPfiiii_param_0,
	.param .u64 .ptr .align 1 _Z25upsample2d_forward_kernelPKfPfiiii_param_1,
	.param .u32 _Z25upsample2d_forward_kernelPKfPfiiii_param_2,
	.param .u32 _Z25upsample2d_forward_kernelPKfPfiiii_param_3,
	.param .u32 _Z25upsample2d_forward_kernelPKfPfiiii_param_4,
	.param .u32 _Z25upsample2d_forward_kernelPKfPfiiii_param_5
)
{
	.reg .pred 	%p<2>;
	.reg .b32 	%r<32>;
	.reg .b32 	%f<2>;
	.reg .b64 	%rd<9>;

	ld.param.u64 	%rd1, [_Z25upsample2d_forward_kernelPKfPfiiii_param_0];
	ld.param.u64 	%rd2, [_Z25upsample2d_forward_kernelPKfPfiiii_param_1];
	ld.param.u32 	%r7, [_Z25upsample2d_forward_kernelPKfPfiiii_param_2];
	ld.param.u32 	%r4, [_Z25upsample2d_forward_kernelPKfPfiiii_param_3];
	ld.param.u32 	%r5, [_Z25upsample2d_forward_kernelPKfPfiiii_param_4];
	ld.param.u32 	%r6, [_Z25upsample2d_forward_kernelPKfPfiiii_param_5];
	shl.b32 	%r1, %r5, 1;
	shl.b32 	%r2, %r6, 1;
	mov.u32 	%r8, %ctaid.x;
	mov.u32 	%r9, %ntid.x;
	mov.u32 	%r10, %tid.x;
	mad.lo.s32 	%r3, %r8, %r9, %r10;
	mul.lo.s32 	%r11, %r4, %r7;
	mul.lo.s32 	%r12, %r11, %r1;
	mul.lo.s32 	%r13, %r12, %r2;
	setp.ge.s32 	%p1, %r3, %r13;
	@%p1 bra 	$L__BB3_2;
	cvta.to.global.u64 	%rd3, %rd1;
	cvta.to.global.u64 	%rd4, %rd2;
	div.s32 	%r14, %r3, %r2;
	mul.lo.s32 	%r15, %r14, %r2;
	sub.s32 	%r16, %r3, %r15;
	rem.s32 	%r17, %r14, %r1;
	mul.lo.s32 	%r18, %r2, %r1;
	div.s32 	%r19, %r3, %r18;
	rem.s32 	%r20, %r19, %r4;
	mul.lo.s32 	%r21, %r18, %r4;
	div.s32 	%r22, %r3, %r21;
	shr.u32 	%r23, %r17, 31;
	add.s32 	%r24, %r17, %r23;
	shr.s32 	%r25, %r24, 1;
	shr.u32 	%r26, %r16, 31;
	add.s32 	%r27, %r16, %r26;
	shr.s32 	%r28, %r27, 1;
	mad.lo.s32 	%r29, %r22, %r4, %r20;
	mad.lo.s32 	%r30, %r29, %r5, %r25;
	mad.lo.s32 	%r31, %r30, %r6, %r28;
	mul.wide.s32 	%rd5, %r31, 4;
	add.s64 	%rd6, %rd3, %rd5;
	ld.global.f32 	%f1, [%rd6];
	mul.wide.s32 	%rd7, %r3, 4;
	add.s64 	%rd8, %rd4, %rd7;
	st.global.f32 	[%rd8], %f1;
$L__BB3_2:
	ret;

}
	// .globl	_Z28conv2d_backward_input_kernelPKfS0_Pfiiiii
.visible .entry _Z28conv2d_backward_input_kernelPKfS0_Pfiiiii(
	.param .u64 .ptr .align 1 _Z28conv2d_backward_input_kernelPKfS0_Pfiiiii_param_0,
	.param .u64 .ptr .align 1 _Z28conv2d_backward_input_kernelPKfS0_Pfiiiii_param_1,
	.param .u64 .ptr .align 1 _Z28conv2d_backward_input_kernelPKfS0_Pfiiiii_param_2,
	.param .u32 _Z28conv2d_backward_input_kernelPKfS0_Pfiiiii_param_3,
	.param .u32 _Z28conv2d_backward_input_kernelPKfS0_Pfiiiii_param_4,
	.param .u32 _Z28conv2d_backward_input_kernelPKfS0_Pfiiiii_param_5,
	.param .u32 _Z28conv2d_backward_input_kernelPKfS0_Pfiiiii_param_6,
	.param .u32 _Z28conv2d_backward_input_kernelPKfS0_Pfiiiii_param_7
)
{
	.reg .pred 	%p<38>;
	.reg .b32 	%r<60>;
	.reg .b32 	%f<52>;
	.reg .b64 	%rd<17>;

	ld.param.u64 	%rd7, [_Z28conv2d_backward_input_kernelPKfS0_Pfiiiii_param_0];
	ld.param.u64 	%rd9, [_Z28conv2d_backward_input_kernelPKfS0_Pfiiiii_param_1];
	ld.param.u64 	%rd8, [_Z28conv2d_backward_input_kernelPKfS0_Pfiiiii_param_2];
	ld.param.u32 	%r24, [_Z28conv2d_backward_input_kernelPKfS0_Pfiiiii_param_3];
	ld.param.u32 	%r20, [_Z28conv2d_backward_input_kernelPKfS0_Pfiiiii_param_4];
	ld.param.u32 	%r21, [_Z28conv2d_backward_input_kernelPKfS0_Pfiiiii_param_5];
	ld.param.u32 	%r22, [_Z28conv2d_backward_input_kernelPKfS0_Pfiiiii_param_6];
	ld.param.u32 	%r23, [_Z28conv2d_backward_input_kernelPKfS0_Pfiiiii_param_7];
	cvta.to.global.u64 	%rd1, %rd9;
	mov.u32 	%r25, %ctaid.x;
	mov.u32 	%r26, %ntid.x;
	mov.u32 	%r27, %tid.x;
	mad.lo.s32 	%r1, %r25, %r26, %r27;
	mul.lo.s32 	%r28, %r20, %r24;
	mul.lo.s32 	%r29, %r28, %r22;
	mul.lo.s32 	%r30, %r29, %r23;
	setp.ge.s32 	%p9, %r1, %r30;
	@%p9 bra 	$L__BB4_23;
	mul.lo.s32 	%r2, %r23, %r22;
	setp.lt.s32 	%p10, %r21, 1;
	mov.f32 	%f42, 0f00000000;
	@%p10 bra 	$L__BB4_22;
	div.s32 	%r31, %r1, %r23;
	mul.lo.s32 	%r33, %r31, %r23;
	sub.s32 	%r34, %r1, %r33;
	rem.s32 	%r35, %r31, %r22;
	mul.lo.s32 	%r37, %r22, %r21;
	mul.lo.s32 	%r38, %r2, %r20;
	div.s32 	%r39, %r1, %r38;
	mul.lo.s32 	%r40, %r37, %r39;
	add.s32 	%r41, %r35, 1;
	setp.gt.s32 	%p11, %r35, -2;
	setp.lt.s32 	%p12, %r41, %r22;
	and.pred  	%p13, %p11, %p12;
	add.s32 	%r42, %r41, %r40;
	add.s32 	%r43, %r34, 1;
	setp.gt.s32 	%p14, %r34, -2;
	and.pred  	%p15, %p13, %p14;
	setp.lt.s32 	%p16, %r43, %r23;
	and.pred  	%p1, %p15, %p16;
	or.b32  	%r44, %r23, %r34;
	setp.gt.s32 	%p17, %r44, -1;
	and.pred  	%p2, %p13, %p17;
	setp.gt.s32 	%p18, %r34, 0;
	setp.gt.s32 	%p19, %r23, -1;
	and.pred  	%p20, %p18, %p19;
	and.pred  	%p3, %p20, %p13;
	or.b32  	%r45, %r35, %r22;
	add.s32 	%r46, %r35, %r40;
	setp.gt.s32 	%p21, %r45, -1;
	and.pred  	%p22, %p21, %p14;
	and.pred  	%p4, %p22, %p16;
	or.b32  	%r47, %r45, %r34;
	or.b32  	%r3, %r47, %r23;
	or.b32  	%r48, %r23, %r45;
	setp.gt.s32 	%p23, %r48, -1;
	and.pred  	%p5, %p23, %p18;
	setp.gt.s32 	%p24, %r35, 0;
	setp.gt.s32 	%p25, %r22, -1;
	and.pred  	%p26, %p24, %p25;
	add.s32 	%r49, %r42, -2;
	and.pred  	%p27, %p26, %p14;
	and.pred  	%p6, %p27, %p16;
	and.pred  	%p7, %p26, %p17;
	and.pred  	%p8, %p20, %p26;
	mad.lo.s32 	%r59, %r49, %r23, %r34;
	mad.lo.s32 	%r58, %r46, %r23, %r34;
	mad.lo.s32 	%r57, %r42, %r23, %r34;
	neg.s32 	%r56, %r21;
	div.s32 	%r50, %r1, %r2;
	rem.s32 	%r51, %r50, %r20;
	mul.lo.s32 	%r55, %r51, 9;
	mul.lo.s32 	%r9, %r20, 9;
	cvta.to.global.u64 	%rd2, %rd7;
	mov.f32 	%f42, 0f00000000;
	not.pred 	%p28, %p1;
	not.pred 	%p29, %p2;
	not.pred 	%p30, %p3;
	not.pred 	%p31, %p4;
	not.pred 	%p33, %p5;
	not.pred 	%p34, %p6;
	not.pred 	%p35, %p7;
	not.pred 	%p36, %p8;
$L__BB4_3:
	add.s32 	%r52, %r57, 1;
	mul.wide.s32 	%rd10, %r52, 4;
	add.s64 	%rd3, %rd1, %rd10;
	mul.wide.s32 	%rd11, %r55, 4;
	add.s64 	%rd4, %rd2, %rd11;
	@%p28 bra 	$L__BB4_5;
	ld.global.f32 	%f23, [%rd3];
	ld.global.f32 	%f24, [%rd4];
	fma.rn.f32 	%f42, %f23, %f24, %f42;
$L__BB4_5:
	@%p29 bra 	$L__BB4_7;
	ld.global.f32 	%f25, [%rd3+-4];
	ld.global.f32 	%f26, [%rd4+4];
	fma.rn.f32 	%f42, %f25, %f26, %f42;
$L__BB4_7:
	@%p30 bra 	$L__BB4_9;
	ld.global.f32 	%f27, [%rd3+-8];
	ld.global.f32 	%f28, [%rd4+8];
	fma.rn.f32 	%f42, %f27, %f28, %f42;
$L__BB4_9:
	add.s32 	%r53, %r58, 1;
	mul.wide.s32 	%rd12, %r53, 4;
	add.s64 	%rd5, %rd1, %rd12;
	@%p31 bra 	$L__BB4_11;
	ld.global.f32 	%f29, [%rd5];
	ld.global.f32 	%f30, [%rd4+12];
	fma.rn.f32 	%f42, %f29, %f30, %f42;
$L__BB4_11:
	setp.lt.s32 	%p32, %r3, 0;
	@%p32 bra 	$L__BB4_13;
	ld.global.f32 	%f31, [%rd5+-4];
	ld.global.f32 	%f32, [%rd4+16];
	fma.rn.f32 	%f42, %f31, %f32, %f42;
$L__BB4_13:
	@%p33 bra 	$L__BB4_15;
	ld.global.f32 	%f33, [%rd5+-8];
	ld.global.f32 	%f34, [%rd4+20];
	fma.rn.f32 	%f42, %f33, %f34, %f42;
$L__BB4_15:
	add.s32 	%r54, %r59, 1;
	mul.wide.s32 	%rd13, %r54, 4;
	add.s64 	%rd6, %rd1, %rd13;
	@%p34 bra 	$L__BB4_17;
	ld.global.f32 	%f35, [%rd6];
	ld.global.f32 	%f36, [%rd4+24];
	fma.rn.f32 	%f42, %f35, %f36, %f42;
$L__BB4_17:
	@%p35 bra 	$L__BB4_19;
	ld.global.f32 	%f37, [%rd6+-4];
	ld.global.f32 	%f38, [%rd4+28];
	fma.rn.f32 	%f42, %f37, %f38, %f42;
$L__BB4_19:
	@%p36 bra 	$L__BB4_21;
	ld.global.f32 	%f39, [%rd6+-8];
	ld.global.f32 	%f40, [%rd4+32];
	fma.rn.f32 	%f42, %f39, %f40, %f42;
$L__BB4_21:
	add.s32 	%r59, %r59, %r2;
	add.s32 	%r58, %r58, %r2;
	add.s32 	%r57, %r57, %r2;
	add.s32 	%r56, %r56, 1;
	setp.ne.s32 	%p37, %r56, 0;
	add.s32 	%r55, %r55, %r9;
	@%p37 bra 	$L__BB4_3;
$L__BB4_22:
	cvta.to.global.u64 	%rd14, %rd8;
	mul.wide.s32 	%rd15, %r1, 4;
	add.s64 	%rd16, %rd14, %rd15;
	st.global.f32 	[%rd16], %f42;
$L__BB4_23:
	ret;

}
	// .globl	_Z30conv2d_backward_weights_kernelPKfS0_Pfiiiii
.visible .entry _Z30conv2d_backward_weights_kernelPKfS0_Pfiiiii(
	.param .u64 .ptr .align 1 _Z30conv2d_backward_weights_kernelPKfS0_Pfiiiii_param_0,
	.param .u64 .ptr .align 1 _Z30conv2d_backward_weights_kernelPKfS0_Pfiiiii_param_1,
	.param .u64 .ptr .align 1 _Z30conv2d_backward_weights_kernelPKfS0_Pfiiiii_param_2,
	.param .u32 _Z30conv2d_backward_weights_kernelPKfS0_Pfiiiii_param_3,
	.param .u32 _Z30conv2d_backward_weights_kernelPKfS0_Pfiiiii_param_4,
	.param .u32 _Z30conv2d_backward_weights_kernelPKfS0_Pfiiiii_param_5,
	.param .u32 _Z30conv2d_backward_weights_kernelPKfS0_Pfiiiii_param_6,
	.param .u32 _Z30conv2d_backward_weights_kernelPKfS0_Pfiiiii_param_7
)
{
	.reg .pred 	%p<96>;
	.reg .b32 	%r<92>;
	.reg .b32 	%f<103>;
	.reg .b64 	%rd<26>;

	ld.param.u64 	%rd10, [_Z30conv2d_backward_weights_kernelPKfS0_Pfiiiii_param_0];
	ld.param.u64 	%rd11, [_Z30conv2d_backward_weights_kernelPKfS0_Pfiiiii_param_1];
	ld.param.u32 	%r29, [_Z30conv2d_backward_weights_kernelPKfS0_Pfiiiii_param_3];
	ld.param.u32 	%r30, [_Z30conv2d_backward_weights_kernelPKfS0_Pfiiiii_param_4];
	ld.param.u32 	%r31, [_Z30conv2d_backward_weights_kernelPKfS0_Pfiiiii_param_5];
	ld.param.u32 	%r32, [_Z30conv2d_backward_weights_kernelPKfS0_Pfiiiii_param_6];
	ld.param.u32 	%r33, [_Z30conv2d_backward_weights_kernelPKfS0_Pfiiiii_param_7];
	cvta.to.global.u64 	%rd1, %rd11;
	cvta.to.global.u64 	%rd2, %rd10;
	mov.u32 	%r34, %ctaid.x;
	mov.u32 	%r35, %ntid.x;
	mov.u32 	%r36, %tid.x;
	mad.lo.s32 	%r1, %r34, %r35, %r36;
	mul.lo.s32 	%r2, %r30, 9;
	mul.lo.s32 	%r37, %r2, %r31;
	setp.ge.s32 	%p2, %r1, %r37;
	mov.f32 	%f81, 0f00000000;
	@%p2 bra 	$L__BB5_48;
	mul.hi.s32 	%r38, %r1, 1431655766;
	shr.u32 	%r39, %r38, 31;
	add.s32 	%r40, %r38, %r39;
	mul.lo.s32 	%r41, %r40, 3;
	sub.s32 	%r3, %r1, %r41;
	setp.lt.s32 	%p3, %r29, 1;
	@%p3 bra 	$L__BB5_47;
	min.s32 	%r42, %r32, %r33;
	setp.lt.s32 	%p4, %r42, 1;
	@%p4 bra 	$L__BB5_47;
	mul.lo.s32 	%r44, %r33, %r32;
	and.b32  	%r4, %r33, 7;
	and.b32  	%r5, %r33, 3;
	and.b32  	%r6, %r33, 2147483640;
	mul.hi.s32 	%r48, %r40, 1431655766;
	shr.u32 	%r49, %r48, 31;
	add.s32 	%r50, %r48, %r49;
	mul.lo.s32 	%r51, %r50, 3;
	sub.s32 	%r7, %r40, %r51;
	div.s32 	%r52, %r1, %r2;
	mul.lo.s32 	%r8, %r52, %r44;
	mul.lo.s32 	%r9, %r32, %r31;
	mul.hi.s32 	%r53, %r1, 954437177;
	shr.u32 	%r54, %r53, 31;
	shr.s32 	%r55, %r53, 1;
	add.s32 	%r56, %r55, %r54;
	rem.s32 	%r57, %r56, %r30;
	mad.lo.s32 	%r10, %r57, %r44, -1;
	mul.lo.s32 	%r11, %r32, %r30;
	mov.f32 	%f81, 0f00000000;
	mov.b32 	%r86, 0;
$L__BB5_4:
	mov.b32 	%r87, 0;
$L__BB5_5:
	setp.lt.u32 	%p5, %r33, 8;
	add.s32 	%r60, %r87, %r7;
	setp.gt.s32 	%p6, %r60, 0;
	setp.le.s32 	%p7, %r60, %r32;
	and.pred  	%p1, %p6, %p7;
	mad.lo.s32 	%r61, %r11, %r86, %r60;
	add.s32 	%r62, %r61, -1;
	mad.lo.s32 	%r14, %r62, %r33, %r10;
	mad.lo.s32 	%r63, %r9, %r86, %r87;
	mad.lo.s32 	%r15, %r63, %r33, %r8;
	mov.b32 	%r90, 0;
	@%p5 bra 	$L__BB5_24;
	mov.b32 	%r88, 0;
$L__BB5_7:
	.pragma "nounroll";
	add.s32 	%r17, %r88, %r3;
	setp.gt.s32 	%p8, %r17, 0;
	setp.le.s32 	%p9, %r17, %r33;
	and.pred  	%p10, %p8, %p9;
	and.pred  	%p12, %p1, %p10;
	add.s32 	%r65, %r14, %r17;
	mul.wide.s32 	%rd12, %r65, 4;
	add.s64 	%rd3, %rd2, %rd12;
	add.s32 	%r66, %r15, %r88;
	mul.wide.s32 	%rd13, %r66, 4;
	add.s64 	%rd4, %rd1, %rd13;
	not.pred 	%p13, %p12;
	@%p13 bra 	$L__BB5_9;
	ld.global.f32 	%f45, [%rd3];
	ld.global.f32 	%f46, [%rd4];
	fma.rn.f32 	%f81, %f45, %f46, %f81;
$L__BB5_9:
	add.s32 	%r67, %r17, 1;
	setp.lt.u32 	%p14, %r17, 2147483647;
	setp.le.s32 	%p15, %r67, %r33;
	and.pred  	%p16, %p14, %p15;
	and.pred  	%p17, %p1, %p16;
	not.pred 	%p18, %p17;
	@%p18 bra 	$L__BB5_11;
	ld.global.f32 	%f47, [%rd3+4];
	ld.global.f32 	%f48, [%rd4+4];
	fma.rn.f32 	%f81, %f47, %f48, %f81;
$L__BB5_11:
	add.s32 	%r68, %r17, 2;
	setp.gt.s32 	%p19, %r68, 0;
	setp.le.s32 	%p20, %r68, %r33;
	and.pred  	%p21, %p19, %p20;
	and.pred  	%p22, %p1, %p21;
	not.pred 	%p23, %p22;
	@%p23 bra 	$L__BB5_13;
	ld.global.f32 	%f49, [%rd3+8];
	ld.global.f32 	%f50, [%rd4+8];
	fma.rn.f32 	%f81, %f49, %f50, %f81;
$L__BB5_13:
	add.s32 	%r69, %r17, 3;
	setp.gt.s32 	%p24, %r69, 0;
	setp.le.s32 	%p25, %r69, %r33;
	and.pred  	%p26, %p24, %p25;
	and.pred  	%p27, %p1, %p26;
	not.pred 	%p28, %p27;
	@%p28 bra 	$L__BB5_15;
	ld.global.f32 	%f51, [%rd3+12];
	ld.global.f32 	%f52, [%rd4+12];
	fma.rn.f32 	%f81, %f51, %f52, %f81;
$L__BB5_15:
	add.s32 	%r70, %r17, 4;
	setp.gt.s32 	%p29, %r70, 0;
	setp.le.s32 	%p30, %r70, %r33;
	and.pred  	%p31, %p29, %p30;
	and.pred  	%p32, %p1, %p31;
	not.pred 	%p33, %p32;
	@%p33 bra 	$L__BB5_17;
	ld.global.f32 	%f53, [%rd3+16];
	ld.global.f32 	%f54, [%rd4+16];
	fma.rn.f32 	%f81, %f53, %f54, %f81;
$L__BB5_17:
	add.s32 	%r71, %r17, 5;
	setp.gt.s32 	%p34, %r71, 0;
	setp.le.s32 	%p35, %r71, %r33;
	and.pred  	%p36, %p34, %p35;
	and.pred  	%p37, %p1, %p36;
	not.pred 	%p38, %p37;
	@%p38 bra 	$L__BB5_19;
	ld.global.f32 	%f55, [%rd3+20];
	ld.global.f32 	%f56, [%rd4+20];
	fma.rn.f32 	%f81, %f55, %f56, %f81;
$L__BB5_19:
	add.s32 	%r72, %r17, 6;
	setp.gt.s32 	%p39, %r72, 0;
	setp.le.s32 	%p40, %r72, %r33;
	and.pred  	%p41, %p39, %p40;
	and.pred  	%p42, %p1, %p41;
	not.pred 	%p43, %p42;
	@%p43 bra 	$L__BB5_21;
	ld.global.f32 	%f57, [%rd3+24];
	ld.global.f32 	%f58, [%rd4+24];
	fma.rn.f32 	%f81, %f57, %f58, %f81;
$L__BB5_21:
	add.s32 	%r73, %r17, 7;
	setp.gt.s32 	%p44, %r73, 0;
	setp.le.s32 	%p45, %r73, %r33;
	and.pred  	%p46, %p44, %p45;
	and.pred  	%p47, %p1, %p46;
	not.pred 	%p48, %p47;
	@%p48 bra 	$L__BB5_23;
	ld.global.f32 	%f59, [%rd3+28];
	ld.global.f32 	%f60, [%rd4+28];
	fma.rn.f32 	%f81, %f59, %f60, %f81;
$L__BB5_23:
	add.s32 	%r88, %r88, 8;
	setp.ne.s32 	%p49, %r88, %r6;
	mov.u32 	%r90, %r6;
	@%p49 bra 	$L__BB5_7;
$L__BB5_24:
	setp.eq.s32 	%p50, %r4, 0;
	@%p50 bra 	$L__BB5_45;
	add.s32 	%r74, %r4, -1;
	setp.lt.u32 	%p51, %r74, 3;
	@%p51 bra 	$L__BB5_35;
	add.s32 	%r20, %r90, %r3;
	setp.gt.s32 	%p52, %r20, 0;
	setp.le.s32 	%p53, %r20, %r33;
	and.pred  	%p54, %p52, %p53;
	and.pred  	%p56, %p1, %p54;
	add.s32 	%r75, %r14, %r20;
	mul.wide.s32 	%rd14, %r75, 4;
	add.s64 	%rd5, %rd2, %rd14;
	add.s32 	%r76, %r15, %r90;
	mul.wide.s32 	%rd15, %r76, 4;
	add.s64 	%rd6, %rd1, %rd15;
	not.pred 	%p57, %p56;
	@%p57 bra 	$L__BB5_28;
	ld.global.f32 	%f62, [%rd5];
	ld.global.f32 	%f63, [%rd6];
	fma.rn.f32 	%f81, %f62, %f63, %f81;
$L__BB5_28:
	add.s32 	%r77, %r20, 1;
	setp.lt.u32 	%p58, %r20, 2147483647;
	setp.le.s32 	%p59, %r77, %r33;
	and.pred  	%p60, %p58, %p59;
	and.pred  	%p61, %p1, %p60;
	not.pred 	%p62, %p61;
	@%p62 bra 	$L__BB5_30;
	ld.global.f32 	%f64, [%rd5+4];
	ld.global.f32 	%f65, [%rd6+4];
	fma.rn.f32 	%f81, %f64, %f65, %f81;
$L__BB5_30:
	add.s32 	%r78, %r20, 2;
	setp.gt.s32 	%p63, %r78, 0;
	setp.le.s32 	%p64, %r78, %r33;
	and.pred  	%p65, %p63, %p64;
	and.pred  	%p66, %p1, %p65;
	not.pred 	%p67, %p66;
	@%p67 bra 	$L__BB5_32;
	ld.global.f32 	%f66, [%rd5+8];
	ld.global.f32 	%f67, [%rd6+8];
	fma.rn.f32 	%f81, %f66, %f67, %f81;
$L__BB5_32:
	add.s32 	%r79, %r20, 3;
	setp.gt.s32 	%p68, %r79, 0;
	setp.le.s32 	%p69, %r79, %r33;
	and.pred  	%p70, %p68, %p69;
	and.pred  	%p71, %p1, %p70;
	not.pred 	%p72, %p71;
	@%p72 bra 	$L__BB5_34;
	ld.global.f32 	%f68, [%rd5+12];
	ld.global.f32 	%f69, [%rd6+12];
	fma.rn.f32 	%f81, %f68, %f69, %f81;
$L__BB5_34:
	add.s32 	%r90, %r90, 4;
$L__BB5_35:
	setp.eq.s32 	%p73, %r5, 0;
	@%p73 bra 	$L__BB5_45;
	setp.eq.s32 	%p74, %r5, 1;
	@%p74 bra 	$L__BB5_42;
	add.s32 	%r23, %r90, %r3;
	setp.gt.s32 	%p75, %r23, 0;
	setp.le.s32 	%p76, %r23, %r33;
	and.pred  	%p77, %p75, %p76;
	and.pred  	%p79, %p1, %p77;
	add.s32 	%r80, %r14, %r23;
	mul.wide.s32 	%rd16, %r80, 4;
	add.s64 	%rd7, %rd2, %rd16;
	add.s32 	%r81, %r15, %r90;
	mul.wide.s32 	%rd17, %r81, 4;
	add.s64 	%rd8, %rd1, %rd17;
	not.pred 	%p80, %p79;
	@%p80 bra 	$L__BB5_39;
	ld.global.f32 	%f71, [%rd7];
	ld.global.f32 	%f72, [%rd8];
	fma.rn.f32 	%f81, %f71, %f72, %f81;
$L__BB5_39:
	add.s32 	%r82, %r23, 1;
	setp.lt.u32 	%p81, %r23, 2147483647;
	setp.le.s32 	%p82, %r82, %r33;
	and.pred  	%p83, %p81, %p82;
	and.pred  	%p84, %p1, %p83;
	not.pred 	%p85, %p84;
	@%p85 bra 	$L__BB5_41;
	ld.global.f32 	%f73, [%rd7+4];
	ld.global.f32 	%f74, [%rd8+4];
	fma.rn.f32 	%f81, %f73, %f74, %f81;
$L__BB5_41:
	add.s32 	%r90, %r90, 2;
$L__BB5_42:
	and.b32  	%r83, %r33, 1;
	setp.eq.b32 	%p86, %r83, 1;
	not.pred 	%p87, %p86;
	@%p87 bra 	$L__BB5_45;
	add.s32 	%r26, %r90, %r3;
	setp.gt.s32 	%p88, %r26, 0;
	setp.le.s32 	%p89, %r26, %r33;
	and.pred  	%p90, %p88, %p89;
	and.pred  	%p92, %p1, %p90;
	not.pred 	%p93, %p92;
	@%p93 bra 	$L__BB5_45;
	add.s32 	%r84, %r14, %r26;
	add.s32 	%r85, %r15, %r90;
	mul.wide.s32 	%rd18, %r84, 4;
	add.s64 	%rd19, %rd2, %rd18;
	ld.global.f32 	%f75, [%rd19];
	mul.wide.s32 	%rd20, %r85, 4;
	add.s64 	%rd21, %rd1, %rd20;
	ld.global.f32 	%f76, [%rd21];
	fma.rn.f32 	%f81, %f75, %f76, %f81;
$L__BB5_45:
	add.s32 	%r87, %r87, 1;
	setp.ne.s32 	%p94, %r87, %r32;
	@%p94 bra 	$L__BB5_5;
	add.s32 	%r86, %r86, 1;
	setp.ne.s32 	%p95, %r86, %r29;
	@%p95 bra 	$L__BB5_4;
$L__BB5_47:
	ld.param.u64 	%rd25, [_Z30conv2d_backward_weights_kernelPKfS0_Pfiiiii_param_2];
	cvta.to.global.u64 	%rd22, %rd25;
	mul.wide.s32 	%rd23, %r1, 4;
	add.s64 	%rd24, %rd22, %rd23;
	st.global.f32 	[%rd24], %f81;
$L__BB5_48:
	ret;

}
	// .globl	_Z27conv2d_backward_bias_kernelPKfPfiiii
.visible .entry _Z27conv2d_backward_bias_kernelPKfPfiiii(
	.param .u64 .ptr .align 1 _Z27conv2d_backward_bias_kernelPKfPfiiii_param_0,
	.param .u64 .ptr .align 1 _Z27conv2d_backward_bias_kernelPKfPfiiii_param_1,
	.param .u32 _Z27conv2d_backward_bias_kernelPKfPfiiii_param_2,
	.param .u32 _Z27conv2d_backward_bias_kernelPKfPfiiii_param_3,
	.param .u32 _Z27conv2d_backward_bias_kernelPKfPfiiii_param_4,
	.param .u32 _Z27conv2d_backward_bias_kernelPKfPfiiii_param_5
)
{
	.reg .pred 	%p<14>;
	.reg .b32 	%r<48>;
	.reg .b32 	%f<89>;
	.reg .b64 	%rd<16>;

	ld.param.u64 	%rd5, [_Z27conv2d_backward_bias_kernelPKfPfiiii_param_0];
	ld.param.u64 	%rd4, [_Z27conv2d_backward_bias_kernelPKfPfiiii_param_1];
	ld.param.u32 	%r24, [_Z27conv2d_backward_bias_kernelPKfPfiiii_param_2];
	ld.param.u32 	%r25, [_Z27conv2d_backward_bias_kernelPKfPfiiii_param_3];
	ld.param.u32 	%r26, [_Z27conv2d_backward_bias_kernelPKfPfiiii_param_4];
	ld.param.u32 	%r27, [_Z27conv2d_backward_bias_kernelPKfPfiiii_param_5];
	cvta.to.global.u64 	%rd1, %rd5;
	mov.u32 	%r28, %ctaid.x;
	mov.u32 	%r29, %ntid.x;
	mov.u32 	%r30, %tid.x;
	mad.lo.s32 	%r1, %r28, %r29, %r30;
	setp.ge.s32 	%p1, %r1, %r25;
	@%p1 bra 	$L__BB6_19;
	min.s32 	%r31, %r24, %r26;
	mov.f32 	%f87, 0f00000000;
	min.s32 	%r32, %r31, %r27;
	setp.lt.s32 	%p2, %r32, 1;
	@%p2 bra 	$L__BB6_18;
	and.b32  	%r2, %r27, 15;
	add.s32 	%r3, %r2, -1;
	and.b32  	%r4, %r27, 7;
	add.s32 	%r5, %r4, -1;
	and.b32  	%r6, %r27, 2147483632;
	and.b32  	%r7, %r27, 3;
	neg.s32 	%r8, %r6;
	add.s64 	%rd2, %rd1, 32;
	mov.f32 	%f87, 0f00000000;
	mov.b32 	%r41, 0;
$L__BB6_3:
	mad.lo.s32 	%r35, %r41, %r25, %r1;
	mul.lo.s32 	%r10, %r35, %r26;
	mov.b32 	%r42, 0;
$L__BB6_4:
	setp.lt.u32 	%p3, %r27, 16;
	add.s32 	%r37, %r10, %r42;
	mul.lo.s32 	%r12, %r37, %r27;
	mov.b32 	%r46, 0;
	mov.u32 	%r43, %r12;
	mov.u32 	%r44, %r8;
	@%p3 bra 	$L__BB6_6;
$L__BB6_5:
	.pragma "nounroll";
	mul.wide.s32 	%rd6, %r43, 4;
	add.s64 	%rd7, %rd2, %rd6;
	ld.global.f32 	%f21, [%rd7+-32];
	add.f32 	%f22, %f87, %f21;
	ld.global.f32 	%f23, [%rd7+-28];
	add.f32 	%f24, %f22, %f23;
	ld.global.f32 	%f25, [%rd7+-24];
	add.f32 	%f26, %f24, %f25;
	ld.global.f32 	%f27, [%rd7+-20];
	add.f32 	%f28, %f26, %f27;
	ld.global.f32 	%f29, [%rd7+-16];
	add.f32 	%f30, %f28, %f29;
	ld.global.f32 	%f31, [%rd7+-12];
	add.f32 	%f32, %f30, %f31;
	ld.global.f32 	%f33, [%rd7+-8];
	add.f32 	%f34, %f32, %f33;
	ld.global.f32 	%f35, [%rd7+-4];
	add.f32 	%f36, %f34, %f35;
	ld.global.f32 	%f37, [%rd7];
	add.f32 	%f38, %f36, %f37;
	ld.global.f32 	%f39, [%rd7+4];
	add.f32 	%f40, %f38, %f39;
	ld.global.f32 	%f41, [%rd7+8];
	add.f32 	%f42, %f40, %f41;
	ld.global.f32 	%f43, [%rd7+12];
	add.f32 	%f44, %f42, %f43;
	ld.global.f32 	%f45, [%rd7+16];
	add.f32 	%f46, %f44, %f45;
	ld.global.f32 	%f47, [%rd7+20];
	add.f32 	%f48, %f46, %f47;
	ld.global.f32 	%f49, [%rd7+24];
	add.f32 	%f50, %f48, %f49;
	ld.global.f32 	%f51, [%rd7+28];
	add.f32 	%f87, %f50, %f51;
	add.s32 	%r44, %r44, 16;
	add.s32 	%r43, %r43, 16;
	setp.eq.s32 	%p4, %r44, 0;
	mov.u32 	%r46, %r6;
	@%p4 bra 	$L__BB6_6;
	bra.uni 	$L__BB6_5;
$L__BB6_6:
	setp.eq.s32 	%p5, %r2, 0;
	@%p5 bra 	$L__BB6_16;
	setp.lt.u32 	%p6, %r3, 7;
	@%p6 bra 	$L__BB6_9;
	add.s32 	%r38, %r46, %r12;
	mul.wide.s32 	%rd8, %r38, 4;
	add.s64 	%rd9, %rd1, %rd8;
	ld.global.f32 	%f53, [%rd9];
	add.f32 	%f54, %f87, %f53;
	ld.global.f32 	%f55, [%rd9+4];
	add.f32 	%f56, %f54, %f55;
	ld.global.f32 	%f57, [%rd9+8];
	add.f32 	%f58, %f56, %f57;
	ld.global.f32 	%f59, [%rd9+12];
	add.f32 	%f60, %f58, %f59;
	ld.global.f32 	%f61, [%rd9+16];
	add.f32 	%f62, %f60, %f61;
	ld.global.f32 	%f63, [%rd9+20];
	add.f32 	%f64, %f62, %f63;
	ld.global.f32 	%f65, [%rd9+24];
	add.f32 	%f66, %f64, %f65;
	ld.global.f32 	%f67, [%rd9+28];
	add.f32 	%f87, %f66, %f67;
	add.s32 	%r46, %r46, 8;
$L__BB6_9:
	setp.eq.s32 	%p7, %r4, 0;
	@%p7 bra 	$L__BB6_16;
	setp.lt.u32 	%p8, %r5, 3;
	@%p8 bra 	$L__BB6_12;
	add.s32 	%r39, %r46, %r12;
	mul.wide.s32 	%rd10, %r39, 4;
	add.s64 	%rd11, %rd1, %rd10;
	ld.global.f32 	%f69, [%rd11];
	add.f32 	%f70, %f87, %f69;
	ld.global.f32 	%f71, [%rd11+4];
	add.f32 	%f72, %f70, %f71;
	ld.global.f32 	%f73, [%rd11+8];
	add.f32 	%f74, %f72, %f73;
	ld.global.f32 	%f75, [%rd11+12];
	add.f32 	%f87, %f74, %f75;
	add.s32 	%r46, %r46, 4;
$L__BB6_12:
	setp.eq.s32 	%p9, %r7, 0;
	@%p9 bra 	$L__BB6_16;
	setp.eq.s32 	%p10, %r7, 1;
	add.s32 	%r40, %r46, %r12;
	mul.wide.s32 	%rd12, %r40, 4;
	add.s64 	%rd3, %rd1, %rd12;
	ld.global.f32 	%f76, [%rd3];
	add.f32 	%f87, %f87, %f76;
	@%p10 bra 	$L__BB6_16;
	setp.eq.s32 	%p11, %r7, 2;
	ld.global.f32 	%f77, [%rd3+4];
	add.f32 	%f87, %f87, %f77;
	@%p11 bra 	$L__BB6_16;
	ld.global.f32 	%f78, [%rd3+8];
	add.f32 	%f87, %f87, %f78;
$L__BB6_16:
	add.s32 	%r42, %r42, 1;
	setp.ne.s32 	%p12, %r42, %r26;
	@%p12 bra 	$L__BB6_4;
	add.s32 	%r41, %r41, 1;
	setp.ne.s32 	%p13, %r41, %r24;
	@%p13 bra 	$L__BB6_3;
$L__BB6_18:
	cvta.to.global.u64 	%rd13, %rd4;
	mul.wide.s32 	%rd14, %r1, 4;
	add.s64 	%rd15, %rd13, %rd14;
	st.global.f32 	[%rd15], %f87;
$L__BB6_19:
	ret;

}
	// .globl	_Z20relu_backward_kernelPKfS0_Pfi
.visible .entry _Z20relu_backward_kernelPKfS0_Pfi(
	.param .u64 .ptr .align 1 _Z20relu_backward_kernelPKfS0_Pfi_param_0,
	.param .u64 .ptr .align 1 _Z20relu_backward_kernelPKfS0_Pfi_param_1,
	.param .u64 .ptr .align 1 _Z20relu_backward_kernelPKfS0_Pfi_param_2,
	.param .u32 _Z20relu_backward_kernelPKfS0_Pfi_param_3
)
{
	.reg .pred 	%p<3>;
	.reg .b32 	%r<6>;
	.reg .b32 	%f<6>;
	.reg .b64 	%rd<13>;

	ld.param.u64 	%rd1, [_Z20relu_backward_kernelPKfS0_Pfi_param_0];
	ld.param.u64 	%rd2, [_Z20relu_backward_kernelPKfS0_Pfi_param_1];
	ld.param.u64 	%rd3, [_Z20relu_backward_kernelPKfS0_Pfi_param_2];
	ld.param.u32 	%r2, [_Z20relu_backward_kernelPKfS0_Pfi_param_3];
	mov.u32 	%r3, %ctaid.x;
	mov.u32 	%r4, %ntid.x;
	mov.u32 	%r5, %tid.x;
	mad.lo.s32 	%r1, %r3, %r4, %r5;
	setp.ge.s32 	%p1, %r1, %r2;
	@%p1 bra 	$L__BB7_4;
	cvta.to.global.u64 	%rd4, %rd1;
	mul.wide.s32 	%rd5, %r1, 4;
	add.s64 	%rd6, %rd4, %rd5;
	ld.global.f32 	%f4, [%rd6];
	setp.leu.f32 	%p2, %f4, 0f00000000;
	mov.f32 	%f5, 0f00000000;
	@%p2 bra 	$L__BB7_3;
	cvta.to.global.u64 	%rd7, %rd2;
	add.s64 	%rd9, %rd7, %rd5;
	ld.global.f32 	%f5, [%rd9];
$L__BB7_3:
	cvta.to.global.u64 	%rd10, %rd3;
	add.s64 	%rd12, %rd10, %rd5;
	st.global.f32 	[%rd12], %f5;
$L__BB7_4:
	ret;

}
	// .globl	_Z25maxpool2d_backward_kernelPKfS0_S0_Pfiiii
.visible .entry _Z25maxpool2d_backward_kernelPKfS0_S0_Pfiiii(
	.param .u64 .ptr .align 1 _Z25maxpool2d_backward_kernelPKfS0_S0_Pfiiii_param_0,
	.param .u64 .ptr .align 1 _Z25maxpool2d_backward_kernelPKfS0_S0_Pfiiii_param_1,
	.param .u64 .ptr .align 1 _Z25maxpool2d_backward_kernelPKfS0_S0_Pfiiii_param_2,
	.param .u64 .ptr .align 1 _Z25maxpool2d_backward_kernelPKfS0_S0_Pfiiii_param_3,
	.param .u32 _Z25maxpool2d_backward_kernelPKfS0_S0_Pfiiii_param_4,
	.param .u32 _Z25maxpool2d_backward_kernelPKfS0_S0_Pfiiii_param_5,
	.param .u32 _Z25maxpool2d_backward_kernelPKfS0_S0_Pfiiii_param_6,
	.param .u32 _Z25maxpool2d_backward_kernelPKfS0_S0_Pfiiii_param_7
)
{
	.reg .pred 	%p<6>;
	.reg .b32 	%r<33>;
	.reg .b32 	%f<11>;
	.reg .b64 	%rd<19>;

	ld.param.u64 	%rd6, [_Z25maxpool2d_backward_kernelPKfS0_S0_Pfiiii_param_0];
	ld.param.u64 	%rd7, [_Z25maxpool2d_backward_kernelPKfS0_S0_Pfiiii_param_1];
	ld.param.u64 	%rd8, [_Z25maxpool2d_backward_kernelPKfS0_S0_Pfiiii_param_2];
	ld.param.u64 	%rd9, [_Z25maxpool2d_backward_kernelPKfS0_S0_Pfiiii_param_3];
	ld.param.u32 	%r8, [_Z25maxpool2d_backward_kernelPKfS0_S0_Pfiiii_param_4];
	ld.param.u32 	%r5, [_Z25maxpool2d_backward_kernelPKfS0_S0_Pfiiii_param_5];
	ld.param.u32 	%r6, [_Z25maxpool2d_backward_kernelPKfS0_S0_Pfiiii_param_6];
	ld.param.u32 	%r7, [_Z25maxpool2d_backward_kernelPKfS0_S0_Pfiiii_param_7];
	cvta.to.global.u64 	%rd1, %rd9;
	shr.u32 	%r9, %r6, 31;
	add.s32 	%r10, %r6, %r9;
	shr.s32 	%r1, %r10, 1;
	shr.u32 	%r11, %r7, 31;
	add.s32 	%r12, %r7, %r11;
	shr.s32 	%r2, %r12, 1;
	mov.u32 	%r13, %ctaid.x;
	mov.u32 	%r14, %ntid.x;
	mov.u32 	%r15, %tid.x;
	mad.lo.s32 	%r3, %r13, %r14, %r15;
	mul.lo.s32 	%r16, %r5, %r8;
	mul.lo.s32 	%r17, %r16, %r1;
	mul.lo.s32 	%r18, %r17, %r2;
	setp.ge.s32 	%p1, %r3, %r18;
	@%p1 bra 	$L__BB8_9;
	cvta.to.global.u64 	%rd10, %rd6;
	cvta.to.global.u64 	%rd11, %rd7;
	cvta.to.global.u64 	%rd12, %rd8;
	div.s32 	%r19, %r3, %r2;
	mul.lo.s32 	%r20, %r19, %r2;
	sub.s32 	%r21, %r3, %r20;
	rem.s32 	%r22, %r19, %r1;
	mul.lo.s32 	%r23, %r2, %r1;
	div.s32 	%r24, %r3, %r23;
	rem.s32 	%r25, %r24, %r5;
	mul.lo.s32 	%r26, %r23, %r5;
	div.s32 	%r27, %r3, %r26;
	mul.wide.s32 	%rd13, %r3, 4;
	add.s64 	%rd14, %rd11, %rd13;
	ld.global.f32 	%f1, [%rd14];
	add.s64 	%rd15, %rd12, %rd13;
	ld.global.f32 	%f2, [%rd15];
	shl.b32 	%r28, %r22, 1;
	shl.b32 	%r29, %r21, 1;
	mad.lo.s32 	%r30, %r27, %r5, %r25;
	mad.lo.s32 	%r31, %r30, %r6, %r28;
	mad.lo.s32 	%r4, %r31, %r7, %r29;
	mul.wide.s32 	%rd16, %r4, 4;
	add.s64 	%rd2, %rd10, %rd16;
	ld.global.f32 	%f3, [%rd2];
	setp.neu.f32 	%p2, %f3, %f1;
	add.s64 	%rd3, %rd1, %rd16;
	@%p2 bra 	$L__BB8_3;
	atom.global.add.f32 	%f4, [%rd3], %f2;
$L__BB8_3:
	ld.global.f32 	%f5, [%rd2+4];
	setp.neu.f32 	%p3, %f5, %f1;
	@%p3 bra 	$L__BB8_5;
	atom.global.add.f32 	%f6, [%rd3+4], %f2;
$L__BB8_5:
	add.s32 	%r32, %r4, %r7;
	mul.wide.s32 	%rd17, %r7, 4;
	add.s64 	%rd4, %rd2, %rd17;
	ld.global.f32 	%f7, [%rd4];
	setp.neu.f32 	%p4, %f7, %f1;
	mul.wide.s32 	%rd18, %r32, 4;
	add.s64 	%rd5, %rd1, %rd18;
	@%p4 bra 	$L__BB8_7;
	atom.global.add.f32 	%f8, [%rd5], %f2;
$L__BB8_7:
	ld.global.f32 	%f9, [%rd4+4];
	setp.neu.f32 	%p5, %f9, %f1;
	@%p5 bra 	$L__BB8_9;
	atom.global.add.f32 	%f10, [%rd5+4], %f2;
$L__BB8_9:
	ret;

}
	// .globl	_Z26upsample2d_backward_kernelPKfPfiiii
.visible .entry _Z26upsample2d_backward_kernelPKfPfiiii(
	.param .u64 .ptr .align 1 _Z26upsample2d_backward_kernelPKfPfiiii_param_0,
	.param .u64 .ptr .align 1 _Z26upsample2d_backward_kernelPKfPfiiii_param_1,
	.param .u32 _Z26upsample2d_backward_kernelPKfPfiiii_param_2,
	.param .u32 _Z26upsample2d_backward_kernelPKfPfiiii_param_3,
	.param .u32 _Z26upsample2d_backward_kernelPKfPfiiii_param_4,
	.param .u32 _Z26upsample2d_backward_kernelPKfPfiiii_param_5
)
{
	.reg .pred 	%p<2>;
	.reg .b32 	%r<29>;
	.reg .b32 	%f<9>;
	.reg .b64 	%rd<11>;

	ld.param.u64 	%rd1, [_Z26upsample2d_backward_kernelPKfPfiiii_param_0];
	ld.param.u64 	%rd2, [_Z26upsample2d_backward_kernelPKfPfiiii_param_1];
	ld.param.u32 	%r5, [_Z26upsample2d_backward_kernelPKfPfiiii_param_2];
	ld.param.u32 	%r2, [_Z26upsample2d_backward_kernelPKfPfiiii_param_3];
	ld.param.u32 	%r3, [_Z26upsample2d_backward_kernelPKfPfiiii_param_4];
	ld.param.u32 	%r4, [_Z26upsample2d_backward_kernelPKfPfiiii_param_5];
	mov.u32 	%r6, %ctaid.x;
	mov.u32 	%r7, %ntid.x;
	mov.u32 	%r8, %tid.x;
	mad.lo.s32 	%r1, %r6, %r7, %r8;
	mul.lo.s32 	%r9, %r2, %r5;
	mul.lo.s32 	%r10, %r9, %r3;
	mul.lo.s32 	%r11, %r10, %r4;
	setp.ge.s32 	%p1, %r1, %r11;
	@%p1 bra 	$L__BB9_2;
	shl.b32 	%r12, %r4, 1;
	cvta.to.global.u64 	%rd3, %rd2;
	cvta.to.global.u64 	%rd4, %rd1;
	div.s32 	%r13, %r1, %r4;
	mul.lo.s32 	%r14, %r13, %r4;
	sub.s32 	%r15, %r1, %r14;
	rem.s32 	%r16, %r13, %r3;
	mul.lo.s32 	%r17, %r4, %r3;
	div.s32 	%r18, %r1, %r17;
	rem.s32 	%r19, %r18, %r2;
	mul.lo.s32 	%r20, %r17, %r2;
	div.s32 	%r21, %r1, %r20;
	shl.b32 	%r22, %r16, 1;
	shl.b32 	%r23, %r15, 1;
	mad.lo.s32 	%r24, %r21, %r2, %r19;
	mul.lo.s32 	%r25, %r3, %r24;
	shl.b32 	%r26, %r25, 1;
	add.s32 	%r27, %r22, %r26;
	mad.lo.s32 	%r28, %r27, %r12, %r23;
	mul.wide.s32 	%rd5, %r28, 4;
	add.s64 	%rd6, %rd4, %rd5;
	ld.global.f32 	%f1, [%rd6];
	add.f32 	%f2, %f1, 0f00000000;
	ld.global.f32 	%f3, [%rd6+4];
	add.f32 	%f4, %f2, %f3;
	mul.wide.s32 	%rd7, %r12, 4;
	add.s64 	%rd8, %rd6, %rd7;
	ld.global.f32 	%f5, [%rd8];
	add.f32 	%f6, %f4, %f5;
	ld.global.f32 	%f7, [%rd8+4];
	add.f32 	%f8, %f6, %f7;
	mul.wide.s32 	%rd9, %r1, 4;
	add.s64 	%rd10, %rd3, %rd9;
	st.global.f32 	[%rd10], %f8;
$L__BB9_2:
	ret;

}
	// .globl	_Z24mse_loss_gradient_kernelPKfS0_Pfi
.visible .entry _Z24mse_loss_gradient_kernelPKfS0_Pfi(
	.param .u64 .ptr .align 1 _Z24mse_loss_gradient_kernelPKfS0_Pfi_param_0,
	.param .u64 .ptr .align 1 _Z24mse_loss_gradient_kernelPKfS0_Pfi_param_1,
	.param .u64 .ptr .align 1 _Z24mse_loss_gradient_kernelPKfS0_Pfi_param_2,
	.param .u32 _Z24mse_loss_gradient_kernelPKfS0_Pfi_param_3
)
{
	.reg .pred 	%p<2>;
	.reg .b32 	%r<6>;
	.reg .b32 	%f<7>;
	.reg .b64 	%rd<11>;

	ld.param.u64 	%rd1, [_Z24mse_loss_gradient_kernelPKfS0_Pfi_param_0];
	ld.param.u64 	%rd2, [_Z24mse_loss_gradient_kernelPKfS0_Pfi_param_1];
	ld.param.u64 	%rd3, [_Z24mse_loss_gradient_kernelPKfS0_Pfi_param_2];
	ld.param.u32 	%r2, [_Z24mse_loss_gradient_kernelPKfS0_Pfi_param_3];
	mov.u32 	%r3, %ctaid.x;
	mov.u32 	%r4, %ntid.x;
	mov.u32 	%r5, %tid.x;
	mad.lo.s32 	%r1, %r3, %r4, %r5;
	setp.ge.s32 	%p1, %r1, %r2;
	@%p1 bra 	$L__BB10_2;
	cvta.to.global.u64 	%rd4, %rd1;
	cvta.to.global.u64 	%rd5, %rd2;
	cvta.to.global.u64 	%rd6, %rd3;
	mul.wide.s32 	%rd7, %r1, 4;
	add.s64 	%rd8, %rd4, %rd7;
	ld.global.f32 	%f1, [%rd8];
	add.s64 	%rd9, %rd5, %rd7;
	ld.global.f32 	%f2, [%rd9];
	sub.f32 	%f3, %f1, %f2;
	add.f32 	%f4, %f3, %f3;
	cvt.rn.f32.s32 	%f5, %r2;
	div.rn.f32 	%f6, %f4, %f5;
	add.s64 	%rd10, %rd6, %rd7;
	st.global.f32 	[%rd10], %f6;
$L__BB10_2:
	ret;

}
	// .globl	_Z15mse_loss_kernelPKfS0_Pfi
.visible .entry _Z15mse_loss_kernelPKfS0_Pfi(
	.param .u64 .ptr .align 1 _Z15mse_loss_kernelPKfS0_Pfi_param_0,
	.param .u64 .ptr .align 1 _Z15mse_loss_kernelPKfS0_Pfi_param_1,
	.param .u64 .ptr .align 1 _Z15mse_loss_kernelPKfS0_Pfi_param_2,
	.param .u32 _Z15mse_loss_kernelPKfS0_Pfi_param_3
)
{
	.reg .pred 	%p<6>;
	.reg .b32 	%r<14>;
	.reg .b32 	%f<12>;
	.reg .b64 	%rd<12>;

	ld.param.u64 	%rd1, [_Z15mse_loss_kernelPKfS0_Pfi_param_0];
	ld.param.u64 	%rd2, [_Z15mse_loss_kernelPKfS0_Pfi_param_1];
	ld.param.u64 	%rd3, [_Z15mse_loss_kernelPKfS0_Pfi_param_2];
	ld.param.u32 	%r8, [_Z15mse_loss_kernelPKfS0_Pfi_param_3];
	mov.u32 	%r1, %tid.x;
	mov.u32 	%r2, %ctaid.x;
	mov.u32 	%r13, %ntid.x;
	mad.lo.s32 	%r4, %r2, %r13, %r1;
	setp.ge.s32 	%p1, %r4, %r8;
	mov.f32 	%f11, 0f00000000;
	@%p1 bra 	$L__BB11_2;
	cvta.to.global.u64 	%rd4, %rd1;
	cvta.to.global.u64 	%rd5, %rd2;
	mul.wide.s32 	%rd6, %r4, 4;
	add.s64 	%rd7, %rd4, %rd6;
	ld.global.f32 	%f4, [%rd7];
	add.s64 	%rd8, %rd5, %rd6;
	ld.global.f32 	%f5, [%rd8];
	sub.f32 	%f6, %f4, %f5;
	mul.f32 	%f11, %f6, %f6;
$L__BB11_2:
	shl.b32 	%r9, %r1, 2;
	mov.u32 	%r10, sdata;
	add.s32 	%r5, %r10, %r9;
	st.shared.f32 	[%r5], %f11;
	bar.sync 	0;
	setp.lt.u32 	%p2, %r13, 2;
	@%p2 bra 	$L__BB11_6;
$L__BB11_3:
	shr.u32 	%r7, %r13, 1;
	setp.ge.u32 	%p3, %r1, %r7;
	@%p3 bra 	$L__BB11_5;
	shl.b32 	%r11, %r7, 2;
	add.s32 	%r12, %r5, %r11;
	ld.shared.f32 	%f7, [%r12];
	ld.shared.f32 	%f8, [%r5];
	add.f32 	%f9, %f7, %f8;
	st.shared.f32 	[%r5], %f9;
$L__BB11_5:
	bar.sync 	0;
	setp.gt.u32 	%p4, %r13, 3;
	mov.u32 	%r13, %r7;
	@%p4 bra 	$L__BB11_3;
$L__BB11_6:
	setp.ne.s32 	%p5, %r1, 0;
	@%p5 bra 	$L__BB11_8;
	ld.shared.f32 	%f10, [sdata];
	cvta.to.global.u64 	%rd9, %rd3;
	mul.wide.u32 	%rd10, %r2, 4;
	add.s64 	%rd11, %rd9, %rd10;
	st.global.f32 	[%rd11], %f10;
$L__BB11_8:
	ret;

}
	// .globl	_Z17sgd_update_kernelPfPKfffi
.visible .entry _Z17sgd_update_kernelPfPKfffi(
	.param .u64 .ptr .align 1 _Z17sgd_update_kernelPfPKfffi_param_0,
	.param .u64 .ptr .align 1 _Z17sgd_update_kernelPfPKfffi_param_1,
	.param .f32 _Z17sgd_update_kernelPfPKfffi_param_2,
	.param .f32 _Z17sgd_update_kernelPfPKfffi_param_3,
	.param .u32 _Z17sgd_update_kernelPfPKfffi_param_4
)
{
	.reg .pred 	%p<4>;
	.reg .b32 	%r<6>;
	.reg .b32 	%f<10>;
	.reg .b64 	%rd<8>;

	ld.param.u64 	%rd1, [_Z17sgd_update_kernelPfPKfffi_param_0];
	ld.param.u64 	%rd2, [_Z17sgd_update_kernelPfPKfffi_param_1];
	ld.param.f32 	%f1, [_Z17sgd_update_kernelPfPKfffi_param_2];
	ld.param.f32 	%f2, [_Z17sgd_update_kernelPfPKfffi_param_3];
	ld.param.u32 	%r2, [_Z17sgd_update_kernelPfPKfffi_param_4];
	mov.u32 	%r3, %ctaid.x;
	mov.u32 	%r4, %ntid.x;
	mov.u32 	%r5, %tid.x;
	mad.lo.s32 	%r1, %r3, %r4, %r5;
	setp.ge.s32 	%p1, %r1, %r2;
	@%p1 bra 	$L__BB12_2;
	cvta.to.global.u64 	%rd3, %rd2;
	cvta.to.global.u64 	%rd4, %rd1;
	mul.wide.s32 	%rd5, %r1, 4;
	add.s64 	%rd6, %rd3, %rd5;
	ld.global.f32 	%f3, [%rd6];
	setp.gt.f32 	%p2, %f3, %f2;
	neg.f32 	%f4, %f2;
	setp.lt.f32 	%p3, %f3, %f4;
	selp.f32 	%f5, %f4, %f3, %p3;
	selp.f32 	%f6, %f2, %f5, %p2;
	mul.f32 	%f7, %f1, %f6;
	add.s64 	%rd7, %rd4, %rd5;
	ld.global.f32 	%f8, [%rd7];
	sub.f32 	%f9, %f8, %f7;
	st.global.f32 	[%rd7], %f9;
$L__BB12_2:
	ret;

}


// ===== COMPILED SASS (sm_100) =====

	.target	sm_100

	.elftype	@"ET_EXEC"


//--------------------- .note.nv.tkinfo           --------------------------
	.section	.note.nv.tkinfo,"",@"SHT_NOTE"
	.sectionflags	@"SHF_NOTE_NV_TKINFO"
	.tkinfo
        /*0018*/ 	.word	0x00000002
        /*0030*/ 	.string	""
        /*0030*/ 	.string	"ptxas"
        /*0030*/ 	.string	"Cuda compilation tools, release 13.0, V13.0.88"
        /*0030*/ 	.string	"Build cuda_13.0.r13.0/compiler.36424714_0"
        /*0030*/ 	.string	"-arch sm_100 -m 64 "



//--------------------- .note.nv.cuinfo           --------------------------
	.section	.note.nv.cuinfo,"",@"SHT_NOTE"
	.sectionflags	@"SHF_NOTE_NV_CUINFO"
        /*0018*/ 	.short	0x0002
        /*001a*/ 	.short	0x0064
        /*001c*/ 	.short	0x0082
	.zero		2


//--------------------- .nv.info                  --------------------------
	.section	.nv.info,"",@"SHT_CUDA_INFO"
	.align	4


	//----- nvinfo : EIATTR_REGCOUNT
	.align		4
        /*0000*/ 	.byte	0x04, 0x2f
        /*0002*/ 	.short	(.L_1 - .L_0)
	.align		4
.L_0:
        /*0004*/ 	.word	index@(_Z21conv2d_forward_kernelPKfS0_S0_Pfiiiii)
        /*0008*/ 	.word	0x00000020


	//----- nvinfo : EIATTR_FRAME_SIZE
	.align		4
.L_1:
        /*000c*/ 	.byte	0x04, 0x11
        /*000e*/ 	.short	(.L_3 - .L_2)
	.align		4
.L_2:
        /*0010*/ 	.word	index@(_Z21conv2d_forward_kernelPKfS0_S0_Pfiiiii)
        /*0014*/ 	.word	0x00000000


	//----- nvinfo : EIATTR_REGCOUNT
	.align		4
.L_3:
        /*0018*/ 	.byte	0x04, 0x2f
        /*001a*/ 	.short	(.L_5 - .L_4)
	.align		4
.L_4:
        /*001c*/ 	.word	index@(_Z19relu_forward_kernelPfi)
        /*0020*/ 	.word	0x00000008


	//----- nvinfo : EIATTR_FRAME_SIZE
	.align		4
.L_5:
        /*0024*/ 	.byte	0x04, 0x11
        /*0026*/ 	.short	(.L_7 - .L_6)
	.align		4
.L_6:
        /*0028*/ 	.word	index@(_Z19relu_forward_kernelPfi)
        /*002c*/ 	.word	0x00000000


	//----- nvinfo : EIATTR_REGCOUNT
	.align		4
.L_7:
        /*0030*/ 	.byte	0x04, 0x2f
        /*0032*/ 	.short	(.L_9 - .L_8)
	.align		4
.L_8:
        /*0034*/ 	.word	index@(_Z24maxpool2d_forward_kernelPKfPfiiii)
        /*0038*/ 	.word	0x0000001c


	//----- nvinfo : EIATTR_FRAME_SIZE
	.align		4
.L_9:
        /*003c*/ 	.byte	0x04, 0x11
        /*003e*/ 	.short	(.L_11 - .L_10)
	.align		4
.L_10:
        /*0040*/ 	.word	index@(_Z24maxpool2d_forward_kernelPKfPfiiii)
        /*0044*/ 	.word	0x00000000


	//----- nvinfo : EIATTR_REGCOUNT
	.align		4
.L_11:
        /*0048*/ 	.byte	0x04, 0x2f
        /*004a*/ 	.short	(.L_13 - .L_12)
	.align		4
.L_12:
        /*004c*/ 	.word	index@(_Z25upsample2d_forward_kernelPKfPfiiii)
        /*0050*/ 	.word	0x0000001a


	//----- nvinfo : EIATTR_FRAME_SIZE
	.align		4
.L_13:
        /*0054*/ 	.byte	0x04, 0x11
        /*0056*/ 	.short	(.L_15 - .L_14)
	.align		4
.L_14:
        /*0058*/ 	.word	index@(_Z25upsample2d_forward_kernelPKfPfiiii)
        /*005c*/ 	.word	0x00000000


	//----- nvinfo : EIATTR_REGCOUNT
	.align		4
.L_15:
        /*0060*/ 	.byte	0x04, 0x2f
        /*0062*/ 	.short	(.L_17 - .L_16)
	.align		4
.L_16:
        /*0064*/ 	.word	index@(_Z28conv2d_backward_input_kernelPKfS0_Pfiiiii)
        /*0068*/ 	.word	0x00000020


	//----- nvinfo : EIATTR_FRAME_SIZE
	.align		4
.L_17:
        /*006c*/ 	.byte	0x04, 0x11
        /*006e*/ 	.short	(.L_19 - .L_18)
	.align		4
.L_18:
        /*0070*/ 	.word	index@(_Z28conv2d_backward_input_kernelPKfS0_Pfiiiii)
        /*0074*/ 	.word	0x00000000


	//----- nvinfo : EIATTR_REGCOUNT
	.align		4
.L_19:
        /*0078*/ 	.byte	0x04, 0x2f
        /*007a*/ 	.short	(.L_21 - .L_20)
	.align		4
.L_20:
        /*007c*/ 	.word	index@(_Z30conv2d_backward_weights_kernelPKfS0_Pfiiiii)
        /*0080*/ 	.word	0x0000001e


	//----- nvinfo : EIATTR_FRAME_SIZE
	.align		4
.L_21:
        /*0084*/ 	.byte	0x04, 0x11
        /*0086*/ 	.short	(.L_23 - .L_22)
	.align		4
.L_22:
        /*0088*/ 	.word	index@(_Z30conv2d_backward_weights_kernelPKfS0_Pfiiiii)
        /*008c*/ 	.word	0x00000000


	//----- nvinfo : EIATTR_REGCOUNT
	.align		4
.L_23:
        /*0090*/ 	.byte	0x04, 0x2f
        /*0092*/ 	.short	(.L_25 - .L_24)
	.align		4
.L_24:
        /*0094*/ 	.word	index@(_Z27conv2d_backward_bias_kernelPKfPfiiii)
        /*0098*/ 	.word	0x0000001e


	//----- nvinfo : EIATTR_FRAME_SIZE
	.align		4
.L_25:
        /*009c*/ 	.byte	0x04, 0x11
        /*009e*/ 	.short	(.L_27 - .L_26)
	.align		4
.L_26:
        /*00a0*/ 	.word	index@(_Z27conv2d_backward_bias_kernelPKfPfiiii)
        /*00a4*/ 	.word	0x00000000


	//----- nvinfo : EIATTR_REGCOUNT
	.align		4
.L_27:
        /*00a8*/ 	.byte	0x04, 0x2f
        /*00aa*/ 	.short	(.L_29 - .L_28)
	.align		4
.L_28:
        /*00ac*/ 	.word	index@(_Z20relu_backward_kernelPKfS0_Pfi)
        /*00b0*/ 	.word	0x0000000c


	//----- nvinfo : EIATTR_FRAME_SIZE
	.align		4
.L_29:
        /*00b4*/ 	.byte	0x04, 0x11
        /*00b6*/ 	.short	(.L_31 - .L_30)
	.align		4
.L_30:
        /*00b8*/ 	.word	index@(_Z20relu_backward_kernelPKfS0_Pfi)
        /*00bc*/ 	.word	0x00000000


	//----- nvinfo : EIATTR_REGCOUNT
	.align		4
.L_31:
        /*00c0*/ 	.byte	0x04, 0x2f
        /*00c2*/ 	.short	(.L_33 - .L_32)
	.align		4
.L_32:
        /*00c4*/ 	.word	index@(_Z25maxpool2d_backward_kernelPKfS0_S0_Pfiiii)
        /*00c8*/ 	.word	0x0000001c


	//----- nvinfo : EIATTR_FRAME_SIZE
	.align		4
.L_33:
        /*00cc*/ 	.byte	0x04, 0x11
        /*00ce*/ 	.short	(.L_35 - .L_34)
	.align		4
.L_34:
        /*00d0*/ 	.word	index@(_Z25maxpool2d_backward_kernelPKfS0_S0_Pfiiii)
        /*00d4*/ 	.word	0x00000000


	//----- nvinfo : EIATTR_REGCOUNT
	.align		4
.L_35:
        /*00d8*/ 	.byte	0x04, 0x2f
        /*00da*/ 	.short	(.L_37 - .L_36)
	.align		4
.L_36:
        /*00dc*/ 	.word	index@(_Z26upsample2d_backward_kernelPKfPfiiii)
        /*00e0*/ 	.word	0x00000018


	//----- nvinfo : EIATTR_FRAME_SIZE
	.align		4
.L_37:
        /*00e4*/ 	.byte	0x04, 0x11
        /*00e6*/ 	.short	(.L_39 - .L_38)
	.align		4
.L_38:
        /*00e8*/ 	.word	index@(_Z26upsample2d_backward_kernelPKfPfiiii)
        /*00ec*/ 	.word	0x00000000


	//----- nvinfo : EIATTR_REGCOUNT
	.align		4
.L_39:
        /*00f0*/ 	.byte	0x04, 0x2f
        /*00f2*/ 	.short	(.L_41 - .L_40)
	.align		4
.L_40:
        /*00f4*/ 	.word	index@(_Z24mse_loss_gradient_kernelPKfS0_Pfi)
        /*00f8*/ 	.word	0x00000010


	//----- nvinfo : EIATTR_FRAME_SIZE
	.align		4
.L_41:
        /*00fc*/ 	.byte	0x04, 0x11
        /*00fe*/ 	.short	(.L_43 - .L_42)
	.align		4
.L_42:
        /*0100*/ 	.word	index@($__internal_0_$__cuda_sm3x_div_rn_noftz_f32_slowpath)
        /*0104*/ 	.word	0x00000000


	//----- nvinfo : EIATTR_FRAME_SIZE
	.align		4
.L_43:
        /*0108*/ 	.byte	0x04, 0x11
        /*010a*/ 	.short	(.L_45 - .L_44)
	.align		4
.L_44:
        /*010c*/ 	.word	index@(_Z24mse_loss_gradient_kernelPKfS0_Pfi)
        /*0110*/ 	.word	0x00000000


	//----- nvinfo : EIATTR_REGCOUNT
	.align		4
.L_45:
        /*0114*/ 	.byte	0x04, 0x2f
        /*0116*/ 	.short	(.L_47 - .L_46)
	.align		4
.L_46:
        /*0118*/ 	.word	index@(_Z15mse_loss_kernelPKfS0_Pfi)
        /*011c*/ 	.word	0x0000000c


	//----- nvinfo : EIATTR_FRAME_SIZE
	.align		4
.L_47:
        /*0120*/ 	.byte	0x04, 0x11
        /*0122*/ 	.short	(.L_49 - .L_48)
	.align		4
.L_48:
        /*0124*/ 	.word	index@(_Z15mse_loss_kernelPKfS0_Pfi)
        /*0128*/ 	.word	0x00000000


	//----- nvinfo : EIATTR_REGCOUNT
	.align		4
.L_49:
        /*012c*/ 	.byte	0x04, 0x2f
        /*012e*/ 	.short	(.L_51 - .L_50)
	.align		4
.L_50:
        /*0130*/ 	.word	index@(_Z17sgd_update_kernelPfPKfffi)
        /*0134*/ 	.word	0x0000000a


	//----- nvinfo : EIATTR_FRAME_SIZE
	.align		4
.L_51:
        /*0138*/ 	.byte	0x04, 0x11
        /*013a*/ 	.short	(.L_53 - .L_52)
	.align		4
.L_52:
        /*013c*/ 	.word	index@(_Z17sgd_update_kernelPfPKfffi)
        /*0140*/ 	.word	0x00000000


	//----- nvinfo : EIATTR_MIN_STACK_SIZE
	.align		4
.L_53:
        /*0144*/ 	.byte	0x04, 0x12
        /*0146*/ 	.short	(.L_55 - .L_54)
	.align		4
.L_54:
        /*0148*/ 	.word	index@(_Z17sgd_update_kernelPfPKfffi)
        /*014c*/ 	.word	0x00000000


	//----- nvinfo : EIATTR_MIN_STACK_SIZE
	.align		4
.L_55:
        /*0150*/ 	.byte	0x04, 0x12
        /*0152*/ 	.short	(.L_57 - .L_56)
	.align		4
.L_56:
        /*0154*/ 	.word	index@(_Z15mse_loss_kernelPKfS0_Pfi)
        /*0158*/ 	.word	0x00000000


	//----- nvinfo : EIATTR_MIN_STACK_SIZE
	.align		4
.L_57:
        /*015c*/ 	.byte	0x04, 0x12
        /*015e*/ 	.short	(.L_59 - .L_58)
	.align		4
.L_58:
        /*0160*/ 	.word	index@(_Z24mse_loss_gradient_kernelPKfS0_Pfi)
        /*0164*/ 	.word	0x00000000


	//----- nvinfo : EIATTR_MIN_STACK_SIZE
	.align		4
.L_59:
        /*0168*/ 	.byte	0x04, 0x12
        /*016a*/ 	.short	(.L_61 - .L_60)
	.align		4
.L_60:
        /*016c*/ 	.word	index@(_Z26upsample2d_backward_kernelPKfPfiiii)
        /*0170*/ 	.word	0x00000000


	//----- nvinfo : EIATTR_MIN_STACK_SIZE
	.align		4
.L_61:
        /*0174*/ 	.byte	0x04, 0x12
        /*0176*/ 	.short	(.L_63 - .L_62)
	.align		4
.L_62:
        /*0178*/ 	.word	index@(_Z25maxpool2d_backward_kernelPKfS0_S0_Pfiiii)
        /*017c*/ 	.word	0x00000000


	//----- nvinfo : EIATTR_MIN_STACK_SIZE
	.align		4
.L_63:
        /*0180*/ 	.byte	0x04, 0x12
        /*0182*/ 	.short	(.L_65 - .L_64)
	.align		4
.L_64:
        /*0184*/ 	.word	index@(_Z20relu_backward_kernelPKfS0_Pfi)
        /*0188*/ 	.word	0x00000000


	//----- nvinfo : EIATTR_MIN_STACK_SIZE
	.align		4
.L_65:
        /*018c*/ 	.byte	0x04, 0x12
        /*018e*/ 	.short	(.L_67 - .L_66)
	.align		4
.L_66:
        /*0190*/ 	.word	index@(_Z27conv2d_backward_bias_kernelPKfPfiiii)
        /*0194*/ 	.word	0x00000000


	//----- nvinfo : EIATTR_MIN_STACK_SIZE
	.align		4
.L_67:
        /*0198*/ 	.byte	0x04, 0x12
        /*019a*/ 	.short	(.L_69 - .L_68)
	.align		4
.L_68:
        /*019c*/ 	.word	index@(_Z30conv2d_backward_weights_kernelPKfS0_Pfiiiii)
        /*01a0*/ 	.word	0x00000000


	//----- nvinfo : EIATTR_MIN_STACK_SIZE
	.align		4
.L_69:
        /*01a4*/ 	.byte	0x04, 0x12
        /*01a6*/ 	.short	(.L_71 - .L_70)
	.align		4
.L_70:
        /*01a8*/ 	.word	index@(_Z28conv2d_backward_input_kernelPKfS0_Pfiiiii)
        /*01ac*/ 	.word	0x00000000


	//----- nvinfo : EIATTR_MIN_STACK_SIZE
	.align		4
.L_71:
        /*01b0*/ 	.byte	0x04, 0x12
        /*01b2*/ 	.short	(.L_73 - .L_72)
	.align		4
.L_72:
        /*01b4*/ 	.word	index@(_Z25upsample2d_forward_kernelPKfPfiiii)
        /*01b8*/ 	.word	0x00000000


	//----- nvinfo : EIATTR_MIN_STACK_SIZE
	.align		4
.L_73:
        /*01bc*/ 	.byte	0x04, 0x12
        /*01be*/ 	.short	(.L_75 - .L_74)
	.align		4
.L_74:
        /*01c0*/ 	.word	index@(_Z24maxpool2d_forward_kernelPKfPfiiii)
        /*01c4*/ 	.word	0x00000000


	//----- nvinfo : EIATTR_MIN_STACK_SIZE
	.align		4
.L_75:
        /*01c8*/ 	.byte	0x04, 0x12
        /*01ca*/ 	.short	(.L_77 - .L_76)
	.align		4
.L_76:
        /*01cc*/ 	.word	index@(_Z19relu_forward_kernelPfi)
        /*01d0*/ 	.word	0x00000000


	//----- nvinfo : EIATTR_MIN_STACK_SIZE
	.align		4
.L_77:
        /*01d4*/ 	.byte	0x04, 0x12
        /*01d6*/ 	.short	(.L_79 - .L_78)
	.align		4
.L_78:
        /*01d8*/ 	.word	index@(_Z21conv2d_forward_kernelPKfS0_S0_Pfiiiii)
        /*01dc*/ 	.word	0x00000000
.L_79:


//--------------------- .nv.compat                --------------------------
	.section	.nv.compat,"",@"SHT_CUDA_COMPAT_INFO"
	.align	4
        /*0000*/ 	.byte	0x02, 0x09, 0x00, 0x00, 0x02, 0x02, 0x01, 0x00, 0x02, 0x05, 0x05, 0x00, 0x03, 0x07, 0x01, 0x01
        /*0010*/ 	.byte	0x02, 0x03, 0x00, 0x00, 0x02, 0x06, 0x01, 0x00, 0x04, 0x0b, 0x08, 0x00, 0x01, 0x00, 0x00, 0x00
        /*0020*/ 	.byte	0x00, 0x00, 0x00, 0x00


//--------------------- .nv.info._Z17sgd_update_kernelPfPKfffi --------------------------
	.section	.nv.info._Z17sgd_update_kernelPfPKfffi,"",@"SHT_CUDA_INFO"
	.sectionflags	@""
	.align	4


	//----- nvinfo : EIATTR_CUDA_API_VERSION
	.align		4
        /*0000*/ 	.byte	0x04, 0x37
        /*0002*/ 	.short	(.L_81 - .L_80)
.L_80:
        /*0004*/ 	.word	0x00000082


	//----- nvinfo : EIATTR_KPARAM_INFO
	.align		4
.L_81:
        /*0008*/ 	.byte	0x04, 0x17
        /*000a*/ 	.short	(.L_83 - .L_82)
.L_82:
        /*000c*/ 	.word	0x00000000
        /*0010*/ 	.short	0x0004
        /*0012*/ 	.short	0x0018
        /*0014*/ 	.byte	0x00, 0xf0, 0x11, 0x00


	//----- nvinfo : EIATTR_KPARAM_INFO
	.align		4
.L_83:
        /*0018*/ 	.byte	0x04, 0x17
        /*001a*/ 	.short	(.L_85 - .L_84)
.L_84:
        /*001c*/ 	.word	0x00000000
        /*0020*/ 	.short	0x0003
        /*0022*/ 	.short	0x0014
        /*0024*/ 	.byte	0x00, 0xf0, 0x11, 0x00


	//----- nvinfo : EIATTR_KPARAM_INFO
	.align		4
.L_85:
        /*0028*/ 	.byte	0x04, 0x17
        /*002a*/ 	.short	(.L_87 - .L_86)
.L_86:
        /*002c*/ 	.word	0x00000000
        /*0030*/ 	.short	0x0002
        /*0032*/ 	.short	0x0010
        /*0034*/ 	.byte	0x00, 0xf0, 0x11, 0x00


	//----- nvinfo : EIATTR_KPARAM_INFO
	.align		4
.L_87:
        /*0038*/ 	.byte	0x04, 0x17
        /*003a*/ 	.short	(.L_89 - .L_88)
.L_88:
        /*003c*/ 	.word	0x00000000
        /*0040*/ 	.short	0x0001
        /*0042*/ 	.short	0x0008
        /*0044*/ 	.byte	0x00, 0xf5, 0x21, 0x00


	//----- nvinfo : EIATTR_KPARAM_INFO
	.align		4
.L_89:
        /*0048*/ 	.byte	0x04, 0x17
        /*004a*/ 	.short	(.L_91 - .L_90)
.L_90:
        /*004c*/ 	.word	0x00000000
        /*0050*/ 	.short	0x0000
        /*0052*/ 	.short	0x0000
        /*0054*/ 	.byte	0x00, 0xf5, 0x21, 0x00


	//----- nvinfo : EIATTR_SPARSE_MMA_MASK
	.align		4
.L_91:
        /*0058*/ 	.byte	0x03, 0x50
        /*005a*/ 	.short	0x0000


	//----- nvinfo : EIATTR_MAXREG_COUNT
	.align		4
        /*005c*/ 	.byte	0x03, 0x1b
        /*005e*/ 	.short	0x00ff


	//----- nvinfo : EIATTR_MERCURY_ISA_VERSION
	.align		4
        /*0060*/ 	.byte	0x03, 0x5f
        /*0062*/ 	.short	0x0101


	//----- nvinfo : EIATTR_VRC_CTA_INIT_COUNT
	.align		4
        /*0064*/ 	.byte	0x02, 0x4a
	.zero		1
	.zero		1


	//----- nvinfo : EIATTR_EXIT_INSTR_OFFSETS
	.align		4
        /*0068*/ 	.byte	0x04, 0x1c
        /*006a*/ 	.short	(.L_93 - .L_92)


	//   ....[0]....
.L_92:
        /*006c*/ 	.word	0x00000070


	//   ....[1]....
        /*0070*/ 	.word	0x00000150


	//----- nvinfo : EIATTR_CBANK_PARAM_SIZE
	.align		4
.L_93:
        /*0074*/ 	.byte	0x03, 0x19
        /*0076*/ 	.short	0x001c


	//----- nvinfo : EIATTR_PARAM_CBANK
	.align		4
        /*0078*/ 	.byte	0x04, 0x0a
        /*007a*/ 	.short	(.L_95 - .L_94)
	.align		4
.L_94:
        /*007c*/ 	.word	index@(.nv.constant0._Z17sgd_update_kernelPfPKfffi)
        /*0080*/ 	.short	0x0380
        /*0082*/ 	.short	0x001c


	//----- nvinfo : EIATTR_SW_WAR
	.align		4
.L_95:
        /*0084*/ 	.byte	0x04, 0x36
        /*0086*/ 	.short	(.L_97 - .L_96)
.L_96:
        /*0088*/ 	.word	0x00000008
.L_97:


//--------------------- .nv.info._Z15mse_loss_kernelPKfS0_Pfi --------------------------
	.section	.nv.info._Z15mse_loss_kernelPKfS0_Pfi,"",@"SHT_CUDA_INFO"
	.sectionflags	@""
	.align	4


	//----- nvinfo : EIATTR_CUDA_API_VERSION
	.align		4
        /*0000*/ 	.byte	0x04, 0x37
        /*0002*/ 	.short	(.L_99 - .L_98)
.L_98:
        /*0004*/ 	.word	0x00000082


	//----- nvinfo : EIATTR_KPARAM_INFO
	.align		4
.L_99:
        /*0008*/ 	.byte	0x04, 0x17
        /*000a*/ 	.short	(.L_101 - .L_100)
.L_100:
        /*000c*/ 	.word	0x00000000
        /*0010*/ 	.short	0x0003
        /*0012*/ 	.short	0x0018
        /*0014*/ 	.byte	0x00, 0xf0, 0x11, 0x00


	//----- nvinfo : EIATTR_KPARAM_INFO
	.align		4
.L_101:
        /*0018*/ 	.byte	0x04, 0x17
        /*001a*/ 	.short	(.L_103 - .L_102)
.L_102:
        /*001c*/ 	.word	0x00000000
        /*0020*/ 	.short	0x0002
        /*0022*/ 	.short	0x0010
        /*0024*/ 	.byte	0x00, 0xf5, 0x21, 0x00


	//----- nvinfo : EIATTR_KPARAM_INFO
	.align		4
.L_103:
        /*0028*/ 	.byte	0x04, 0x17
        /*002a*/ 	.short	(.L_105 - .L_104)
.L_104:
        /*002c*/ 	.word	0x00000000
        /*0030*/ 	.short	0x0001
        /*0032*/ 	.short	0x0008
        /*0034*/ 	.byte	0x00, 0xf5, 0x21, 0x00


	//----- nvinfo : EIATTR_KPARAM_INFO
	.align		4
.L_105:
        /*0038*/ 	.byte	0x04, 0x17
        /*003a*/ 	.short	(.L_107 - .L_106)
.L_106:
        /*003c*/ 	.word	0x00000000
        /*0040*/ 	.short	0x0000
        /*0042*/ 	.short	0x0000
        /*0044*/ 	.byte	0x00, 0xf5, 0x21, 0x00


	//----- nvinfo : EIATTR_SPARSE_MMA_MASK
	.align		4
.L_107:
        /*0048*/ 	.byte	0x03, 0x50
        /*004a*/ 	.short	0x0000


	//----- nvinfo : EIATTR_MAXREG_COUNT
	.align		4
        /*004c*/ 	.byte	0x03, 0x1b
        /*004e*/ 	.short	0x00ff


	//----- nvinfo : EIATTR_NUM_BARRIERS
	.align		4
        /*0050*/ 	.byte	0x02, 0x4c
        /*0052*/ 	.byte	0x01
	.zero		1


	//----- nvinfo : EIATTR_MERCURY_ISA_VERSION
	.align		4
        /*0054*/ 	.byte	0x03, 0x5f
        /*0056*/ 	.short	0x0101


	//----- nvinfo : EIATTR_VRC_CTA_INIT_COUNT
	.align		4
        /*0058*/ 	.byte	0x02, 0x4a
	.zero		1
	.zero		1


	//----- nvinfo : EIATTR_EXIT_INSTR_OFFSETS
	.align		4
        /*005c*/ 	.byte	0x04, 0x1c
        /*005e*/ 	.short	(.L_109 - .L_108)


	//   ....[0]....
.L_108:
        /*0060*/ 	.word	0x00000260


	//   ....[1]....
        /*0064*/ 	.word	0x000002e0


	//----- nvinfo : EIATTR_CBANK_PARAM_SIZE
	.align		4
.L_109:
        /*0068*/ 	.byte	0x03, 0x19
        /*006a*/ 	.short	0x001c


	//----- nvinfo : EIATTR_PARAM_CBANK
	.align		4
        /*006c*/ 	.byte	0x04, 0x0a
        /*006e*/ 	.short	(.L_111 - .L_110)
	.align		4
.L_110:
        /*0070*/ 	.word	index@(.nv.constant0._Z15mse_loss_kernelPKfS0_Pfi)
        /*0074*/ 	.short	0x0380
        /*0076*/ 	.short	0x001c


	//----- nvinfo : EIATTR_SW_WAR
	.align		4
.L_111:
        /*0078*/ 	.byte	0x04, 0x36
        /*007a*/ 	.short	(.L_113 - .L_112)
.L_112:
        /*007c*/ 	.word	0x00000008
.L_113:


//--------------------- .nv.info._Z24mse_loss_gradient_kernelPKfS0_Pfi --------------------------
	.section	.nv.info._Z24mse_loss_gradient_kernelPKfS0_Pfi,"",@"SHT_CUDA_INFO"
	.sectionflags	@""
	.align	4


	//----- nvinfo : EIATTR_CUDA_API_VERSION
	.align		4
        /*0000*/ 	.byte	0x04, 0x37
        /*0002*/ 	.short	(.L_115 - .L_114)
.L_114:
        /*0004*/ 	.word	0x00000082


	//----- nvinfo : EIATTR_KPARAM_INFO
	.align		4
.L_115:
        /*0008*/ 	.byte	0x04, 0x17
        /*000a*/ 	.short	(.L_117 - .L_116)
.L_116:
        /*000c*/ 	.word	0x00000000
        /*0010*/ 	.short	0x0003
        /*0012*/ 	.short	0x0018
        /*0014*/ 	.byte	0x00, 0xf0, 0x11, 0x00


	//----- nvinfo : EIATTR_KPARAM_INFO
	.align		4
.L_117:
        /*0018*/ 	.byte	0x04, 0x17
        /*001a*/ 	.short	(.L_119 - .L_118)
.L_118:
        /*001c*/ 	.word	0x00000000
        /*0020*/ 	.short	0x0002
        /*0022*/ 	.short	0x0010
        /*0024*/ 	.byte	0x00, 0xf5, 0x21, 0x00


	//----- nvinfo : EIATTR_KPARAM_INFO
	.align		4
.L_119:
        /*0028*/ 	.byte	0x04, 0x17
        /*002a*/ 	.short	(.L_121 - .L_120)
.L_120:
        /*002c*/ 	.word	0x00000000
        /*0030*/ 	.short	0x0001
        /*0032*/ 	.short	0x0008
        /*0034*/ 	.byte	0x00, 0xf5, 0x21, 0x00


	//----- nvinfo : EIATTR_KPARAM_INFO
	.align		4
.L_121:
        /*0038*/ 	.byte	0x04, 0x17
        /*003a*/ 	.short	(.L_123 - .L_122)
.L_122:
        /*003c*/ 	.word	0x00000000
        /*0040*/ 	.short	0x0000
        /*0042*/ 	.short	0x0000
        /*0044*/ 	.byte	0x00, 0xf5, 0x21, 0x00


	//----- nvinfo : EIATTR_SPARSE_MMA_MASK
	.align		4
.L_123:
        /*0048*/ 	.byte	0x03, 0x50
        /*004a*/ 	.short	0x0000


	//----- nvinfo : EIATTR_MAXREG_COUNT
	.align		4
        /*004c*/ 	.byte	0x03, 0x1b
        /*004e*/ 	.short	0x00ff


	//----- nvinfo : EIATTR_MERCURY_ISA_VERSION
	.align		4
        /*0050*/ 	.byte	0x03, 0x5f
        /*0052*/ 	.short	0x0101


	//----- nvinfo : EIATTR_VRC_CTA_INIT_COUNT
	.align		4
        /*0054*/ 	.byte	0x02, 0x4a
	.zero		1
	.zero		1


	//----- nvinfo : EIATTR_EXIT_INSTR_OFFSETS
	.align		4
        /*0058*/ 	.byte	0x04, 0x1c
        /*005a*/ 	.short	(.L_125 - .L_124)


	//   ....[0]....
.L_124:
        /*005c*/ 	.word	0x00000070


	//   ....[1]....
        /*0060*/ 	.word	0x00000220


	//----- nvinfo : EIATTR_CRS_STACK_SIZE
	.align		4
.L_125:
        /*0064*/ 	.byte	0x04, 0x1e
        /*0066*/ 	.short	(.L_127 - .L_126)
.L_126:
        /*0068*/ 	.word	0x00000000


	//----- nvinfo : EIATTR_CBANK_PARAM_SIZE
	.align		4
.L_127:
        /*006c*/ 	.byte	0x03, 0x19
        /*006e*/ 	.short	0x001c


	//----- nvinfo : EIATTR_PARAM_CBANK
	.align		4
        /*0070*/ 	.byte	0x04, 0x0a
        /*0072*/ 	.short	(.L_129 - .L_128)
	.align		4
.L_128:
        /*0074*/ 	.word	index@(.nv.constant0._Z24mse_loss_gradient_kernelPKfS0_Pfi)
        /*0078*/ 	.short	0x0380
        /*007a*/ 	.short	0x001c


	//----- nvinfo : EIATTR_SW_WAR
	.align		4
.L_129:
        /*007c*/ 	.byte	0x04, 0x36
        /*007e*/ 	.short	(.L_131 - .L_130)
.L_130:
        /*0080*/ 	.word	0x00000008
.L_131:


//--------------------- .nv.info._Z26upsample2d_backward_kernelPKfPfiiii --------------------------
	.section	.nv.info._Z26upsample2d_backward_kernelPKfPfiiii,"",@"SHT_CUDA_INFO"
	.sectionflags	@""
	.align	4


	//----- nvinfo : EIATTR_CUDA_API_VERSION
	.align		4
        /*0000*/ 	.byte	0x04, 0x37
        /*0002*/ 	.short	(.L_133 - .L_132)
.L_132:
        /*0004*/ 	.word	0x00000082


	//----- nvinfo : EIATTR_KPARAM_INFO
	.align		4
.L_133:
        /*0008*/ 	.byte	0x04, 0x17
        /*000a*/ 	.short	(.L_135 - .L_134)
.L_134:
        /*000c*/ 	.word	0x00000000
        /*0010*/ 	.short	0x0005
        /*0012*/ 	.short	0x001c
        /*0014*/ 	.byte	0x00, 0xf0, 0x11, 0x00


	//----- nvinfo : EIATTR_KPARAM_INFO
	.align		4
.L_135:
        /*0018*/ 	.byte	0x04, 0x17
        /*001a*/ 	.short	(.L_137 - .L_136)
.L_136:
        /*001c*/ 	.word	0x00000000
        /*0020*/ 	.short	0x0004
        /*0022*/ 	.short	0x0018
        /*0024*/ 	.byte	0x00, 0xf0, 0x11, 0x00


	//----- nvinfo : EIATTR_KPARAM_INFO
	.align		4
.L_137:
        /*0028*/ 	.byte	0x04, 0x17
        /*002a*/ 	.short	(.L_139 - .L_138)
.L_138:
        /*002c*/ 	.word	0x00000000
        /*0030*/ 	.short	0x0003
        /*0032*/ 	.short	0x0014
        /*0034*/ 	.byte	0x00, 0xf0, 0x11, 0x00


	//----- nvinfo : EIATTR_KPARAM_INFO
	.align		4
.L_139:
        /*0038*/ 	.byte	0x04, 0x17
        /*003a*/ 	.short	(.L_141 - .L_140)
.L_140:
        /*003c*/ 	.word	0x00000000
        /*0040*/ 	.short	0x0002
        /*0042*/ 	.short	0x0010
        /*0044*/ 	.byte	0x00, 0xf0, 0x11, 0x00


	//----- nvinfo : EIATTR_KPARAM_INFO
	.align		4
.L_141:
        /*0048*/ 	.byte	0x04, 0x17
        /*004a*/ 	.short	(.L_143 - .L_142)
.L_142:
        /*004c*/ 	.word	0x00000000
        /*0050*/ 	.short	0x0001
        /*0052*/ 	.short	0x0008
        /*0054*/ 	.byte	0x00, 0xf5, 0x21, 0x00


	//----- nvinfo : EIATTR_KPARAM_INFO
	.align		4
.L_143:
        /*0058*/ 	.byte	0x04, 0x17
        /*005a*/ 	.short	(.L_145 - .L_144)
.L_144:
        /*005c*/ 	.word	0x00000000
        /*0060*/ 	.short	0x0000
        /*0062*/ 	.short	0x0000
        /*0064*/ 	.byte	0x00, 0xf5, 0x21, 0x00


	//----- nvinfo : EIATTR_SPARSE_MMA_MASK
	.align		4
.L_145:
        /*0068*/ 	.byte	0x03, 0x50
        /*006a*/ 	.short	0x0000


	//----- nvinfo : EIATTR_MAXREG_COUNT
	.align		4
        /*006c*/ 	.byte	0x03, 0x1b
        /*006e*/ 	.short	0x00ff


	//----- nvinfo : EIATTR_MERCURY_ISA_VERSION
	.align		4
        /*0070*/ 	.byte	0x03, 0x5f
        /*0072*/ 	.short	0x0101


	//----- nvinfo : EIATTR_VRC_CTA_INIT_COUNT
	.align		4
        /*0074*/ 	.byte	0x02, 0x4a
	.zero		1
	.zero		1


	//----- nvinfo : EIATTR_EXIT_INSTR_OFFSETS
	.align		4
        /*0078*/ 	.byte	0x04, 0x1c
        /*007a*/ 	.short	(.L_147 - .L_146)


	//   ....[0]....
.L_146:
        /*007c*/ 	.word	0x000000b0


	//   ....[1]....
        /*0080*/ 	.word	0x00000990


	//----- nvinfo : EIATTR_CBANK_PARAM_SIZE
	.align		4
.L_147:
        /*0084*/ 	.byte	0x03, 0x19
        /*0086*/ 	.short	0x0020


	//----- nvinfo : EIATTR_PARAM_CBANK
	.align		4
        /*0088*/ 	.byte	0x04, 0x0a
        /*008a*/ 	.short	(.L_149 - .L_148)
	.align		4
.L_148:
        /*008c*/ 	.word	index@(.nv.constant0._Z26upsample2d_backward_kernelPKfPfiiii)
        /*0090*/ 	.short	0x0380
        /*0092*/ 	.short	0x0020


	//----- nvinfo : EIATTR_SW_WAR
	.align		4
.L_149:
        /*0094*/ 	.byte	0x04, 0x36
        /*0096*/ 	.short	(.L_151 - .L_150)
.L_150:
        /*0098*/ 	.word	0x00000008
.L_151:


//--------------------- .nv.info._Z25maxpool2d_backward_kernelPKfS0_S0_Pfiiii --------------------------
	.section	.nv.info._Z25maxpool2d_backward_kernelPKfS0_S0_Pfiiii,"",@"SHT_CUDA_INFO"
	.sectionflags	@""
	.align	4


	//----- nvinfo : EIATTR_CUDA_API_VERSION
	.align		4
        /*0000*/ 	.byte	0x04, 0x37
        /*0002*/ 	.short	(.L_153 - .L_152)
.L_152:
        /*0004*/ 	.word	0x00000082


	//----- nvinfo : EIATTR_KPARAM_INFO
	.align		4
.L_153:
        /*0008*/ 	.byte	0x04, 0x17
        /*000a*/ 	.short	(.L_155 - .L_154)
.L_154:
        /*000c*/ 	.word	0x00000000
        /*0010*/ 	.short	0x0007
        /*0012*/ 	.short	0x002c
        /*0014*/ 	.byte	0x00, 0xf0, 0x11, 0x00


	//----- nvinfo : EIATTR_KPARAM_INFO
	.align		4
.L_155:
        /*0018*/ 	.byte	0x04, 0x17
        /*001a*/ 	.short	(.L_157 - .L_156)
.L_156:
        /*001c*/ 	.word	0x00000000
        /*0020*/ 	.short	0x0006
        /*0022*/ 	.short	0x0028
        /*0024*/ 	.byte	0x00, 0xf0, 0x11, 0x00


	//----- nvinfo : EIATTR_KPARAM_INFO
	.align		4
.L_157:
        /*0028*/ 	.byte	0x04, 0x17
        /*002a*/ 	.short	(.L_159 - .L_158)
.L_158:
        /*002c*/ 	.word	0x00000000
        /*0030*/ 	.short	0x0005
        /*0032*/ 	.short	0x0024
        /*0034*/ 	.byte	0x00, 0xf0, 0x11, 0x00


	//----- nvinfo : EIATTR_KPARAM_INFO
	.align		4
.L_159:
        /*0038*/ 	.byte	0x04, 0x17
        /*003a*/ 	.short	(.L_161 - .L_160)
.L_160:
        /*003c*/ 	.word	0x00000000
        /*0040*/ 	.short	0x0004
        /*0042*/ 	.short	0x0020
        /*0044*/ 	.byte	0x00, 0xf0, 0x11, 0x00


	//----- nvinfo : EIATTR_KPARAM_INFO
	.align		4
.L_161:
        /*0048*/ 	.byte	0x04, 0x17
        /*004a*/ 	.short	(.L_163 - .L_162)
.L_162:
        /*004c*/ 	.word	0x00000000
        /*0050*/ 	.short	0x0003
        /*0052*/ 	.short	0x0018
        /*0054*/ 	.byte	0x00, 0xf5, 0x21, 0x00


	//----- nvinfo : EIATTR_KPARAM_INFO
	.align		4
.L_163:
        /*0058*/ 	.byte	0x04, 0x17
        /*005a*/ 	.short	(.L_165 - .L_164)
.L_164:
        /*005c*/ 	.word	0x00000000
        /*0060*/ 	.short	0x0002
        /*0062*/ 	.short	0x0010
        /*0064*/ 	.byte	0x00, 0xf5, 0x21, 0x00


	//----- nvinfo : EIATTR_KPARAM_INFO
	.align		4
.L_165:
        /*0068*/ 	.byte	0x04, 0x17
        /*006a*/ 	.short	(.L_167 - .L_166)
.L_166:
        /*006c*/ 	.word	0x00000000
        /*0070*/ 	.short	0x0001
        /*0072*/ 	.short	0x0008
        /*0074*/ 	.byte	0x00, 0xf5, 0x21, 0x00


	//----- nvinfo : EIATTR_KPARAM_INFO
	.align		4
.L_167:
        /*0078*/ 	.byte	0x04, 0x17
        /*007a*/ 	.short	(.L_169 - .L_168)
.L_168:
        /*007c*/ 	.word	0x00000000
        /*0080*/ 	.short	0x0000
        /*0082*/ 	.short	0x0000
        /*0084*/ 	.byte	0x00, 0xf5, 0x21, 0x00


	//----- nvinfo : EIATTR_SPARSE_MMA_MASK
	.align		4
.L_169:
        /*0088*/ 	.byte	0x03, 0x50
        /*008a*/ 	.short	0x0000


	//----- nvinfo : EIATTR_MAXREG_COUNT
	.align		4
        /*008c*/ 	.byte	0x03, 0x1b
        /*008e*/ 	.short	0x00ff


	//----- nvinfo : EIATTR_MERCURY_ISA_VERSION
	.align		4
        /*0090*/ 	.byte	0x03, 0x5f
        /*0092*/ 	.short	0x0101


	//----- nvinfo : EIATTR_VRC_CTA_INIT_COUNT
	.align		4
        /*0094*/ 	.byte	0x02, 0x4a
	.zero		1
	.zero		1


	//----- nvinfo : EIATTR_EXIT_INSTR_OFFSETS
	.align		4
        /*0098*/ 	.byte	0x04, 0x1c
        /*009a*/ 	.short	(.L_171 - .L_170)


	//   ....[0]....
.L_170:
        /*009c*/ 	.word	0x000000f0


	//   ....[1]....
        /*00a0*/ 	.word	0x00000b30


	//   ....[2]....
        /*00a4*/ 	.word	0x00000b50


	//----- nvinfo : EIATTR_CRS_STACK_SIZE
	.align		4
.L_171:
        /*00a8*/ 	.byte	0x04, 0x1e
        /*00aa*/ 	.short	(.L_173 - .L_172)
.L_172:
        /*00ac*/ 	.word	0x00000000


	//----- nvinfo : EIATTR_CBANK_PARAM_SIZE
	.align		4
.L_173:
        /*00b0*/ 	.byte	0x03, 0x19
        /*00b2*/ 	.short	0x0030


	//----- nvinfo : EIATTR_PARAM_CBANK
	.align		4
        /*00b4*/ 	.byte	0x04, 0x0a
        /*00b6*/ 	.short	(.L_175 - .L_174)
	.align		4
.L_174:
        /*00b8*/ 	.word	index@(.nv.constant0._Z25maxpool2d_backward_kernelPKfS0_S0_Pfiiii)
        /*00bc*/ 	.short	0x0380
        /*00be*/ 	.short	0x0030


	//----- nvinfo : EIATTR_SW_WAR
	.align		4
.L_175:
        /*00c0*/ 	.byte	0x04, 0x36
        /*00c2*/ 	.short	(.L_177 - .L_176)
.L_176:
        /*00c4*/ 	.word	0x00000008
.L_177:


//--------------------- .nv.info._Z20relu_backward_kernelPKfS0_Pfi --------------------------
	.section	.nv.info._Z20relu_backward_kernelPKfS0_Pfi,"",@"SHT_CUDA_INFO"
	.sectionflags	@""
	.align	4


	//----- nvinfo : EIATTR_CUDA_API_VERSION
	.align		4
        /*0000*/ 	.byte	0x04, 0x37
        /*0002*/ 	.short	(.L_179 - .L_178)
.L_178:
        /*0004*/ 	.word	0x00000082


	//----- nvinfo : EIATTR_KPARAM_INFO
	.align		4
.L_179:
        /*0008*/ 	.byte	0x04, 0x17
        /*000a*/ 	.short	(.L_181 - .L_180)
.L_180:
        /*000c*/ 	.word	0x00000000
        /*0010*/ 	.short	0x0003
        /*0012*/ 	.short	0x0018
        /*0014*/ 	.byte	0x00, 0xf0, 0x11, 0x00


	//----- nvinfo : EIATTR_KPARAM_INFO
	.align		4
.L_181:
        /*0018*/ 	.byte	0x04, 0x17
        /*001a*/ 	.short	(.L_183 - .L_182)
.L_182:
        /*001c*/ 	.word	0x00000000
        /*0020*/ 	.short	0x0002
        /*0022*/ 	.short	0x0010
        /*0024*/ 	.byte	0x00, 0xf5, 0x21, 0x00


	//----- nvinfo : EIATTR_KPARAM_INFO
	.align		4
.L_183:
        /*0028*/ 	.byte	0x04, 0x17
        /*002a*/ 	.short	(.L_185 - .L_184)
.L_184:
        /*002c*/ 	.word	0x00000000
        /*0030*/ 	.short	0x0001
        /*0032*/ 	.short	0x0008
        /*0034*/ 	.byte	0x00, 0xf5, 0x21, 0x00


	//----- nvinfo : EIATTR_KPARAM_INFO
	.align		4
.L_185:
        /*0038*/ 	.byte	0x04, 0x17
        /*003a*/ 	.short	(.L_187 - .L_186)
.L_186:
        /*003c*/ 	.word	0x00000000
        /*0040*/ 	.short	0x0000
        /*0042*/ 	.short	0x0000
        /*0044*/ 	.byte	0x00, 0xf5, 0x21, 0x00


	//----- nvinfo : EIATTR_SPARSE_MMA_MASK
	.align		4
.L_187:
        /*0048*/ 	.byte	0x03, 0x50
        /*004a*/ 	.short	0x0000


	//----- nvinfo : EIATTR_MAXREG_COUNT
	.align		4
        /*004c*/ 	.byte	0x03, 0x1b
        /*004e*/ 	.short	0x00ff


	//----- nvinfo : EIATTR_MERCURY_ISA_VERSION
	.align		4
        /*0050*/ 	.byte	0x03, 0x5f
        /*0052*/ 	.short	0x0101


	//----- nvinfo : EIATTR_VRC_CTA_INIT_COUNT
	.align		4
        /*0054*/ 	.byte	0x02, 0x4a
	.zero		1
	.zero		1


	//----- nvinfo : EIATTR_EXIT_INSTR_OFFSETS
	.align		4
        /*0058*/ 	.byte	0x04, 0x1c
        /*005a*/ 	.short	(.L_189 - .L_188)


	//   ....[0]....
.L_188:
        /*005c*/ 	.word	0x00000070


	//   ....[1]....
        /*0060*/ 	.word	0x00000170


	//----- nvinfo : EIATTR_CRS_STACK_SIZE
	.align		4
.L_189:
        /*0064*/ 	.byte	0x04, 0x1e
        /*0066*/ 	.short	(.L_191 - .L_190)
.L_190:
        /*0068*/ 	.word	0x00000000


	//----- nvinfo : EIATTR_CBANK_PARAM_SIZE
	.align		4
.L_191:
        /*006c*/ 	.byte	0x03, 0x19
        /*006e*/ 	.short	0x001c


	//----- nvinfo : EIATTR_PARAM_CBANK
	.align		4
        /*0070*/ 	.byte	0x04, 0x0a
        /*0072*/ 	.short	(.L_193 - .L_192)
	.align		4
.L_192:
        /*0074*/ 	.word	index@(.nv.constant0._Z20relu_backward_kernelPKfS0_Pfi)
        /*0078*/ 	.short	0x0380
        /*007a*/ 	.short	0x001c


	//----- nvinfo : EIATTR_SW_WAR
	.align		4
.L_193:
        /*007c*/ 	.byte	0x04, 0x36
        /*007e*/ 	.short	(.L_195 - .L_194)
.L_194:
        /*0080*/ 	.word	0x00000008
.L_195:


//--------------------- .nv.info._Z27conv2d_backward_bias_kernelPKfPfiiii --------------------------
	.section	.nv.info._Z27conv2d_backward_bias_kernelPKfPfiiii,"",@"SHT_CUDA_INFO"
	.sectionflags	@""
	.align	4


	//----- nvinfo : EIATTR_CUDA_API_VERSION
	.align		4
        /*0000*/ 	.byte	0x04, 0x37
        /*0002*/ 	.short	(.L_197 - .L_196)
.L_196:
        /*0004*/ 	.word	0x00000082


	//----- nvinfo : EIATTR_KPARAM_INFO
	.align		4
.L_197:
        /*0008*/ 	.byte	0x04, 0x17
        /*000a*/ 	.short	(.L_199 - .L_198)
.L_198:
        /*000c*/ 	.word	0x00000000
        /*0010*/ 	.short	0x0005
        /*0012*/ 	.short	0x001c
        /*0014*/ 	.byte	0x00, 0xf0, 0x11, 0x00


	//----- nvinfo : EIATTR_KPARAM_INFO
	.align		4
.L_199:
        /*0018*/ 	.byte	0x04, 0x17
        /*001a*/ 	.short	(.L_201 - .L_200)
.L_200:
        /*001c*/ 	.word	0x00000000
        /*0020*/ 	.short	0x0004
        /*0022*/ 	.short	0x0018
        /*0024*/ 	.byte	0x00, 0xf0, 0x11, 0x00


	//----- nvinfo : EIATTR_KPARAM_INFO
	.align		4
.L_201:
        /*0028*/ 	.byte	0x04, 0x17
        /*002a*/ 	.short	(.L_203 - .L_202)
.L_202:
        /*002c*/ 	.word	0x00000000
        /*0030*/ 	.short	0x0003
        /*0032*/ 	.short	0x0014
        /*0034*/ 	.byte	0x00, 0xf0, 0x11, 0x00


	//----- nvinfo : EIATTR_KPARAM_INFO
	.align		4
.L_203:
        /*0038*/ 	.byte	0x04, 0x17
        /*003a*/ 	.short	(.L_205 - .L_204)
.L_204:
        /*003c*/ 	.word	0x00000000
        /*0040*/ 	.short	0x0002
        /*0042*/ 	.short	0x0010
        /*0044*/ 	.byte	0x00, 0xf0, 0x11, 0x00


	//----- nvinfo : EIATTR_KPARAM_INFO
	.align		4
.L_205:
        /*0048*/ 	.byte	0x04, 0x17
        /*004a*/ 	.short	(.L_207 - .L_206)
.L_206:
        /*004c*/ 	.word	0x00000000
        /*0050*/ 	.short	0x0001
        /*0052*/ 	.short	0x0008
        /*0054*/ 	.byte	0x00, 0xf5, 0x21, 0x00


	//----- nvinfo : EIATTR_KPARAM_INFO
	.align		4
.L_207:
        /*0058*/ 	.byte	0x04, 0x17
        /*005a*/ 	.short	(.L_209 - .L_208)
.L_208:
        /*005c*/ 	.word	0x00000000
        /*0060*/ 	.short	0x0000
        /*0062*/ 	.short	0x0000
        /*0064*/ 	.byte	0x00, 0xf5, 0x21, 0x00


	//----- nvinfo : EIATTR_SPARSE_MMA_MASK
	.align		4
.L_209:
        /*0068*/ 	.byte	0x03, 0x50
        /*006a*/ 	.short	0x0000


	//----- nvinfo : EIATTR_MAXREG_COUNT
	.align		4
        /*006c*/ 	.byte	0x03, 0x1b
        /*006e*/ 	.short	0x00ff


	//----- nvinfo : EIATTR_MERCURY_ISA_VERSION
	.align		4
        /*0070*/ 	.byte	0x03, 0x5f
        /*0072*/ 	.short	0x0101


	//----- nvinfo : EIATTR_VRC_CTA_INIT_COUNT
	.align		4
        /*0074*/ 	.byte	0x02, 0x4a
	.zero		1
	.zero		1


	//----- nvinfo : EIATTR_EXIT_INSTR_OFFSETS
	.align		4
        /*0078*/ 	.byte	0x04, 0x1c
        /*007a*/ 	.short	(.L_211 - .L_210)


	//   ....[0]....
.L_210:
        /*007c*/ 	.word	0x00000070


	//   ....[1]....
        /*0080*/ 	.word	0x000008d0


	//----- nvinfo : EIATTR_CBANK_PARAM_SIZE
	.align		4
.L_211:
        /*0084*/ 	.byte	0x03, 0x19
        /*0086*/ 	.short	0x0020


	//----- nvinfo : EIATTR_PARAM_CBANK
	.align		4
        /*0088*/ 	.byte	0x04, 0x0a
        /*008a*/ 	.short	(.L_213 - .L_212)
	.align		4
.L_212:
        /*008c*/ 	.word	index@(.nv.constant0._Z27conv2d_backward_bias_kernelPKfPfiiii)
        /*0090*/ 	.short	0x0380
        /*0092*/ 	.short	0x0020


	//----- nvinfo : EIATTR_SW_WAR
	.align		4
.L_213:
        /*0094*/ 	.byte	0x04, 0x36
        /*0096*/ 	.short	(.L_215 - .L_214)
.L_214:
        /*0098*/ 	.word	0x00000008
.L_215:


//--------------------- .nv.info._Z30conv2d_backward_weights_kernelPKfS0_Pfiiiii --------------------------
	.section	.nv.info._Z30conv2d_backward_weights_kernelPKfS0_Pfiiiii,"",@"SHT_CUDA_INFO"
	.sectionflags	@""
	.align	4


	//----- nvinfo : EIATTR_CUDA_API_VERSION
	.align		4
        /*0000*/ 	.byte	0x04, 0x37
        /*0002*/ 	.short	(.L_217 - .L_216)
.L_216:
        /*0004*/ 	.word	0x00000082


	//----- nvinfo : EIATTR_KPARAM_INFO
	.align		4
.L_217:
        /*0008*/ 	.byte	0x04, 0x17
        /*000a*/ 	.short	(.L_219 - .L_218)
.L_218:
        /*000c*/ 	.word	0x00000000
        /*0010*/ 	.short	0x0007
        /*0012*/ 	.short	0x0028
        /*0014*/ 	.byte	0x00, 0xf0, 0x11, 0x00


	//----- nvinfo : EIATTR_KPARAM_INFO
	.align		4
.L_219:
        /*0018*/ 	.byte	0x04, 0x17
        /*001a*/ 	.short	(.L_221 - .L_220)
.L_220:
        /*001c*/ 	.word	0x00000000
        /*0020*/ 	.short	0x0006
        /*0022*/ 	.short	0x0024
        /*0024*/ 	.byte	0x00, 0xf0, 0x11, 0x00


	//----- nvinfo : EIATTR_KPARAM_INFO
	.align		4
.L_221:
        /*0028*/ 	.byte	0x04, 0x17
        /*002a*/ 	.short	(.L_223 - .L_222)
.L_222:
        /*002c*/ 	.word	0x00000000
        /*0030*/ 	.short	0x0005
        /*0032*/ 	.short	0x0020
        /*0034*/ 	.byte	0x00, 0xf0, 0x11, 0x00


	//----- nvinfo : EIATTR_KPARAM_INFO
	.align		4
.L_223:
        /*0038*/ 	.byte	0x04, 0x17
        /*003a*/ 	.short	(.L_225 - .L_224)
.L_224:
        /*003c*/ 	.word	0x00000000
        /*0040*/ 	.short	0x0004
        /*0042*/ 	.short	0x001c
        /*0044*/ 	.byte	0x00, 0xf0, 0x11, 0x00


	//----- nvinfo : EIATTR_KPARAM_INFO
	.align		4
.L_225:
        /*0048*/ 	.byte	0x04, 0x17
        /*004a*/ 	.short	(.L_227 - .L_226)
.L_226:
        /*004c*/ 	.word	0x00000000
        /*0050*/ 	.short	0x0003
        /*0052*/ 	.short	0x0018
        /*0054*/ 	.byte	0x00, 0xf0, 0x11, 0x00


	//----- nvinfo : EIATTR_KPARAM_INFO
	.align		4
.L_227:
        /*0058*/ 	.byte	0x04, 0x17
        /*005a*/ 	.short	(.L_229 - .L_228)
.L_228:
        /*005c*/ 	.word	0x00000000
        /*0060*/ 	.short	0x0002
        /*0062*/ 	.short	0x0010
        /*0064*/ 	.byte	0x00, 0xf5, 0x21, 0x00


	//----- nvinfo : EIATTR_KPARAM_INFO
	.align		4
.L_229:
        /*0068*/ 	.byte	0x04, 0x17
        /*006a*/ 	.short	(.L_231 - .L_230)
.L_230:
        /*006c*/ 	.word	0x00000000
        /*0070*/ 	.short	0x0001
        /*0072*/ 	.short	0x0008
        /*0074*/ 	.byte	0x00, 0xf5, 0x21, 0x00


	//----- nvinfo : EIATTR_KPARAM_INFO
	.align		4
.L_231:
        /*0078*/ 	.byte	0x04, 0x17
        /*007a*/ 	.short	(.L_233 - .L_232)
.L_232:
        /*007c*/ 	.word	0x00000000
        /*0080*/ 	.short	0x0000
        /*0082*/ 	.short	0x0000
        /*0084*/ 	.byte	0x00, 0xf5, 0x21, 0x00


	//----- nvinfo : EIATTR_SPARSE_MMA_MASK
	.align		4
.L_233:
        /*0088*/ 	.byte	0x03, 0x50
        /*008a*/ 	.short	0x0000


	//----- nvinfo : EIATTR_MAXREG_COUNT
	.align		4
        /*008c*/ 	.byte	0x03, 0x1b
        /*008e*/ 	.short	0x00ff


	//----- nvinfo : EIATTR_MERCURY_ISA_VERSION
	.align		4
        /*0090*/ 	.byte	0x03, 0x5f
        /*0092*/ 	.short	0x0101


	//----- nvinfo : EIATTR_VRC_CTA_INIT_COUNT
	.align		4
        /*0094*/ 	.byte	0x02, 0x4a
	.zero		1
	.zero		1


	//----- nvinfo : EIATTR_EXIT_INSTR_OFFSETS
	.align		4
        /*0098*/ 	.byte	0x04, 0x1c
        /*009a*/ 	.short	(.L_235 - .L_234)


	//   ....[0]....
.L_234:
        /*009c*/ 	.word	0x000000a0


	//   ....[1]....
        /*00a0*/ 	.word	0x00001060


	//----- nvinfo : EIATTR_CRS_STACK_SIZE
	.align		4
.L_235:
        /*00a4*/ 	.byte	0x04, 0x1e
        /*00a6*/ 	.short	(.L_237 - .L_236)
.L_236:
        /*00a8*/ 	.word	0x00000000


	//----- nvinfo : EIATTR_CBANK_PARAM_SIZE
	.align		4
.L_237:
        /*00ac*/ 	.byte	0x03, 0x19
        /*00ae*/ 	.short	0x002c


	//----- nvinfo : EIATTR_PARAM_CBANK
	.align		4
        /*00b0*/ 	.byte	0x04, 0x0a
        /*00b2*/ 	.short	(.L_239 - .L_238)
	.align		4
.L_238:
        /*00b4*/ 	.word	index@(.nv.constant0._Z30conv2d_backward_weights_kernelPKfS0_Pfiiiii)
        /*00b8*/ 	.short	0x0380
        /*00ba*/ 	.short	0x002c


	//----- nvinfo : EIATTR_SW_WAR
	.align		4
.L_239:
        /*00bc*/ 	.byte	0x04, 0x36
        /*00be*/ 	.short	(.L_241 - .L_240)
.L_240:
        /*00c0*/ 	.word	0x00000008
.L_241:


//--------------------- .nv.info._Z28conv2d_backward_input_kernelPKfS0_Pfiiiii --------------------------
	.section	.nv.info._Z28conv2d_backward_input_kernelPKfS0_Pfiiiii,"",@"SHT_CUDA_INFO"
	.sectionflags	@""
	.align	4


	//----- nvinfo : EIATTR_CUDA_API_VERSION
	.align		4
        /*0000*/ 	.byte	0x04, 0x37
        /*0002*/ 	.short	(.L_243 - .L_242)
.L_242:
        /*0004*/ 	.word	0x00000082


	//----- nvinfo : EIATTR_KPARAM_INFO
	.align		4
.L_243:
        /*0008*/ 	.byte	0x04, 0x17
        /*000a*/ 	.short	(.L_245 - .L_244)
.L_244:
        /*000c*/ 	.word	0x00000000
        /*0010*/ 	.short	0x0007
        /*0012*/ 	.short	0x0028
        /*0014*/ 	.byte	0x00, 0xf0, 0x11, 0x00


	//----- nvinfo : EIATTR_KPARAM_INFO
	.align		4
.L_245:
        /*0018*/ 	.byte	0x04, 0x17
        /*001a*/ 	.short	(.L_247 - .L_246)
.L_246:
        /*001c*/ 	.word	0x00000000
        /*0020*/ 	.short	0x0006
        /*0022*/ 	.short	0x0024
        /*0024*/ 	.byte	0x00, 0xf0, 0x11, 0x00


	//----- nvinfo : EIATTR_KPARAM_INFO
	.align		4
.L_247:
        /*0028*/ 	.byte	0x04, 0x17
        /*002a*/ 	.short	(.L_249 - .L_248)
.L_248:
        /*002c*/ 	.word	0x00000000
        /*0030*/ 	.short	0x0005
        /*0032*/ 	.short	0x0020
        /*0034*/ 	.byte	0x00, 0xf0, 0x11, 0x00


	//----- nvinfo : EIATTR_KPARAM_INFO
	.align		4
.L_249:
        /*0038*/ 	.byte	0x04, 0x17
        /*003a*/ 	.short	(.L_251 - .L_250)
.L_250:
        /*003c*/ 	.word	0x00000000
        /*0040*/ 	.short	0x0004
        /*0042*/ 	.short	0x001c
        /*0044*/ 	.byte	0x00, 0xf0, 0x11, 0x00


	//----- nvinfo : EIATTR_KPARAM_INFO
	.align		4
.L_251:
        /*0048*/ 	.byte	0x04, 0x17
        /*004a*/ 	.short	(.L_253 - .L_252)
.L_252:
        /*004c*/ 	.word	0x00000000
        /*0050*/ 	.short	0x0003
        /*0052*/ 	.short	0x0018
        /*0054*/ 	.byte	0x00, 0xf0, 0x11, 0x00


	//----- nvinfo : EIATTR_KPARAM_INFO
	.align		4
.L_253:
        /*0058*/ 	.byte	0x04, 0x17
        /*005a*/ 	.short	(.L_255 - .L_254)
.L_254:
        /*005c*/ 	.word	0x00000000
        /*0060*/ 	.short	0x0002
        /*0062*/ 	.short	0x0010
        /*0064*/ 	.byte	0x00, 0xf5, 0x21, 0x00


	//----- nvinfo : EIATTR_KPARAM_INFO
	.align		4
.L_255:
        /*0068*/ 	.byte	0x04, 0x17
        /*006a*/ 	.short	(.L_257 - .L_256)
.L_256:
        /*006c*/ 	.word	0x00000000
        /*0070*/ 	.short	0x0001
        /*0072*/ 	.short	0x0008
        /*0074*/ 	.byte	0x00, 0xf5, 0x21, 0x00


	//----- nvinfo : EIATTR_KPARAM_INFO
	.align		4
.L_257:
        /*0078*/ 	.byte	0x04, 0x17
        /*007a*/ 	.short	(.L_259 - .L_258)
.L_258:
        /*007c*/ 	.word	0x00000000
        /*0080*/ 	.short	0x0000
        /*0082*/ 	.short	0x0000
        /*0084*/ 	.byte	0x00, 0xf5, 0x21, 0x00


	//----- nvinfo : EIATTR_SPARSE_MMA_MASK
	.align		4
.L_259:
        /*0088*/ 	.byte	0x03, 0x50
        /*008a*/ 	.short	0x0000


	//----- nvinfo : EIATTR_MAXREG_COUNT
	.align		4
        /*008c*/ 	.byte	0x03, 0x1b
        /*008e*/ 	.short	0x00ff


	//----- nvinfo : EIATTR_MERCURY_ISA_VERSION
	.align		4
        /*0090*/ 	.byte	0x03, 0x5f
        /*0092*/ 	.short	0x0101


	//----- nvinfo : EIATTR_VRC_CTA_INIT_COUNT
	.align		4
        /*0094*/ 	.byte	0x02, 0x4a
	.zero		1
	.zero		1


	//----- nvinfo : EIATTR_EXIT_INSTR_OFFSETS
	.align		4
        /*0098*/ 	.byte	0x04, 0x1c
        /*009a*/ 	.short	(.L_261 - .L_260)


	//   ....[0]....
.L_260:
        /*009c*/ 	.word	0x000000c0


	//   ....[1]....
        /*00a0*/ 	.word	0x00000ec0


	//----- nvinfo : EIATTR_CBANK_PARAM_SIZE
	.align		4
.L_261:
        /*00a4*/ 	.byte	0x03, 0x19
        /*00a6*/ 	.short	0x002c


	//----- nvinfo : EIATTR_PARAM_CBANK
	.align		4
        /*00a8*/ 	.byte	0x04, 0x0a
        /*00aa*/ 	.short	(.L_263 - .L_262)
	.align		4
.L_262:
        /*00ac*/ 	.word	index@(.nv.constant0._Z28conv2d_backward_input_kernelPKfS0_Pfiiiii)
        /*00b0*/ 	.short	0x0380
        /*00b2*/ 	.short	0x002c


	//----- nvinfo : EIATTR_SW_WAR
	.align		4
.L_263:
        /*00b4*/ 	.byte	0x04, 0x36
        /*00b6*/ 	.short	(.L_265 - .L_264)
.L_264:
        /*00b8*/ 	.word	0x00000008
.L_265:


//--------------------- .nv.info._Z25upsample2d_forward_kernelPKfPfiiii --------------------------
	.section	.nv.info._Z25upsample2d_forward_kernelPKfPfiiii,"",@"SHT_CUDA_INFO"
	.sectionflags	@""
	.align	4


	//----- nvinfo : EIATTR_CUDA_API_VERSION
	.align		4
        /*0000*/ 	.byte	0x04, 0x37
        /*0002*/ 	.short	(.L_267 - .L_266)
.L_266:
        /*0004*/ 	.word	0x00000082


	//----- nvinfo : EIATTR_KPARAM_INFO
	.align		4
.L_267:
        /*0008*/ 	.byte	0x04, 0x17
        /*000a*/ 	.short	(.L_269 - .L_268)
.L_268:
        /*000c*/ 	.word	0x00000000
        /*0010*/ 	.short	0x0005
        /*0012*/ 	.short	0x001c
        /*0014*/ 	.byte	0x00, 0xf0, 0x11, 0x00


	//----- nvinfo : EIATTR_KPARAM_INFO
	.align		4
.L_269:
        /*0018*/ 	.byte	0x04, 0x17
        /*001a*/ 	.short	(.L_271 - .L_270)
.L_270:
        /*001c*/ 	.word	0x00000000
        /*0020*/ 	.short	0x0004
        /*0022*/ 	.short	0x0018
        /*0024*/ 	.byte	0x00, 0xf0, 0x11, 0x00


	//----- nvinfo : EIATTR_KPARAM_INFO
	.align		4
.L_271:
        /*0028*/ 	.byte	0x04, 0x17
        /*002a*/ 	.short	(.L_273 - .L_272)
.L_272:
        /*002c*/ 	.word	0x00000000
        /*0030*/ 	.short	0x0003
        /*0032*/ 	.short	0x0014
        /*0034*/ 	.byte	0x00, 0xf0, 0x11, 0x00


	//----- nvinfo : EIATTR_KPARAM_INFO
	.align		4
.L_273:
        /*0038*/ 	.byte	0x04, 0x17
        /*003a*/ 	.short	(.L_275 - .L_274)
.L_274:
        /*003c*/ 	.word	0x00000000
        /*0040*/ 	.short	0x0002
        /*0042*/ 	.short	0x0010
        /*0044*/ 	.byte	0x00, 0xf0, 0x11, 0x00


	//----- nvinfo : EIATTR_KPARAM_INFO
	.align		4
.L_275:
        /*0048*/ 	.byte	0x04, 0x17
        /*004a*/ 	.short	(.L_277 - .L_276)
.L_276:
        /*004c*/ 	.word	0x00000000
        /*0050*/ 	.short	0x0001
        /*0052*/ 	.short	0x0008
        /*0054*/ 	.byte	0x00, 0xf5, 0x21, 0x00


	//----- nvinfo : EIATTR_KPARAM_INFO
	.align		4
.L_277:
        /*0058*/ 	.byte	0x04, 0x17
        /*005a*/ 	.short	(.L_279 - .L_278)
.L_278:
        /*005c*/ 	.word	0x00000000
        /*0060*/ 	.short	0x0000
        /*0062*/ 	.short	0x0000
        /*0064*/ 	.byte	0x00, 0xf5, 0x21, 0x00


	//----- nvinfo : EIATTR_SPARSE_MMA_MASK
	.align		4
.L_279:
        /*0068*/ 	.byte	0x03, 0x50
        /*006a*/ 	.short	0x0000


	//----- nvinfo : EIATTR_MAXREG_COUNT
	.align		4
        /*006c*/ 	.byte	0x03, 0x1b
        /*006e*/ 	.short	0x00ff


	//----- nvinfo : EIATTR_MERCURY_ISA_VERSION
	.align		4
        /*0070*/ 	.byte	0x03, 0x5f
        /*0072*/ 	.short	0x0101


	//----- nvinfo : EIATTR_VRC_CTA_INIT_COUNT
	.align		4
        /*0074*/ 	.byte	0x02, 0x4a
	.zero		1
	.zero		1


	//----- nvinfo : EIATTR_EXIT_INSTR_OFFSETS
	.align		4
        /*0078*/ 	.byte	0x04, 0x1c
        /*007a*/ 	.short	(.L_281 - .L_280)


	//   ....[0]....
.L_280:
        /*007c*/ 	.word	0x000000d0


	//   ....[1]....
        /*0080*/ 	.word	0x00000950


	//----- nvinfo : EIATTR_CBANK_PARAM_SIZE
	.align		4
.L_281:
        /*0084*/ 	.byte	0x03, 0x19
        /*0086*/ 	.short	0x0020


	//----- nvinfo : EIATTR_PARAM_CBANK
	.align		4
        /*0088*/ 	.byte	0x04, 0x0a
        /*008a*/ 	.short	(.L_283 - .L_282)
	.align		4
.L_282:
        /*008c*/ 	.word	index@(.nv.constant0._Z25upsample2d_forward_kernelPKfPfiiii)
        /*0090*/ 	.short	0x0380
        /*0092*/ 	.short	0x0020


	//----- nvinfo : EIATTR_SW_WAR
	.align		4
.L_283:
        /*0094*/ 	.byte	0x04, 0x36
        /*0096*/ 	.short	(.L_285 - .L_284)
.L_284:
        /*0098*/ 	.word	0x00000008
.L_285:


//--------------------- .nv.info._Z24maxpool2d_forward_kernelPKfPfiiii --------------------------
	.section	.nv.info._Z24maxpool2d_forward_kernelPKfPfiiii,"",@"SHT_CUDA_INFO"
	.sectionflags	@""
	.align	4


	//----- nvinfo : EIATTR_CUDA_API_VERSION
	.align		4
        /*0000*/ 	.byte	0x04, 0x37
        /*0002*/ 	.short	(.L_287 - .L_286)
.L_286:
        /*0004*/ 	.word	0x00000082


	//----- nvinfo : EIATTR_KPARAM_INFO
	.align		4
.L_287:
        /*0008*/ 	.byte	0x04, 0x17
        /*000a*/ 	.short	(.L_289 - .L_288)
.L_288:
        /*000c*/ 	.word	0x00000000
        /*0010*/ 	.short	0x0005
        /*0012*/ 	.short	0x001c
        /*0014*/ 	.byte	0x00, 0xf0, 0x11, 0x00


	//----- nvinfo : EIATTR_KPARAM_INFO
	.align		4
.L_289:
        /*0018*/ 	.byte	0x04, 0x17
        /*001a*/ 	.short	(.L_291 - .L_290)
.L_290:
        /*001c*/ 	.word	0x00000000
        /*0020*/ 	.short	0x0004
        /*0022*/ 	.short	0x0018
        /*0024*/ 	.byte	0x00, 0xf0, 0x11, 0x00


	//----- nvinfo : EIATTR_KPARAM_INFO
	.align		4
.L_291:
        /*0028*/ 	.byte	0x04, 0x17
        /*002a*/ 	.short	(.L_293 - .L_292)
.L_292:
        /*002c*/ 	.word	0x00000000
        /*0030*/ 	.short	0x0003
        /*0032*/ 	.short	0x0014
        /*0034*/ 	.byte	0x00, 0xf0, 0x11, 0x00


	//----- nvinfo : EIATTR_KPARAM_INFO
	.align		4
.L_293:
        /*0038*/ 	.byte	0x04, 0x17
        /*003a*/ 	.short	(.L_295 - .L_294)
.L_294:
        /*003c*/ 	.word	0x00000000
        /*0040*/ 	.short	0x0002
        /*0042*/ 	.short	0x0010
        /*0044*/ 	.byte	0x00, 0xf0, 0x11, 0x00


	//----- nvinfo : EIATTR_KPARAM_INFO
	.align		4
.L_295:
        /*0048*/ 	.byte	0x04, 0x17
        /*004a*/ 	.short	(.L_297 - .L_296)
.L_296:
        /*004c*/ 	.word	0x00000000
        /*0050*/ 	.short	0x0001
        /*0052*/ 	.short	0x0008
        /*0054*/ 	.byte	0x00, 0xf5, 0x21, 0x00


	//----- nvinfo : EIATTR_KPARAM_INFO
	.align		4
.L_297:
        /*0058*/ 	.byte	0x04, 0x17
        /*005a*/ 	.short	(.L_299 - .L_298)
.L_298:
        /*005c*/ 	.word	0x00000000
        /*0060*/ 	.short	0x0000
        /*0062*/ 	.short	0x0000
        /*0064*/ 	.byte	0x00, 0xf5, 0x21, 0x00


	//----- nvinfo : EIATTR_SPARSE_MMA_MASK
	.align		4
.L_299:
        /*0068*/ 	.byte	0x03, 0x50
        /*006a*/ 	.short	0x0000


	//----- nvinfo : EIATTR_MAXREG_COUNT
	.align		4
        /*006c*/ 	.byte	0x03, 0x1b
        /*006e*/ 	.short	0x00ff


	//----- nvinfo : EIATTR_MERCURY_ISA_VERSION
	.align		4
        /*0070*/ 	.byte	0x03, 0x5f
        /*0072*/ 	.short	0x0101


	//----- nvinfo : EIATTR_VRC_CTA_INIT_COUNT
	.align		4
        /*0074*/ 	.byte	0x02, 0x4a
	.zero		1
	.zero		1


	//----- nvinfo : EIATTR_EXIT_INSTR_OFFSETS
	.align		4
        /*0078*/ 	.byte	0x04, 0x1c
        /*007a*/ 	.short	(.L_301 - .L_300)


	//   ....[0]....
.L_300:
        /*007c*/ 	.word	0x000000f0


	//   ....[1]....
        /*0080*/ 	.word	0x00000a20


	//----- nvinfo : EIATTR_CBANK_PARAM_SIZE
	.align		4
.L_301:
        /*0084*/ 	.byte	0x03, 0x19
        /*0086*/ 	.short	0x0020


	//----- nvinfo : EIATTR_PARAM_CBANK
	.align		4
        /*0088*/ 	.byte	0x04, 0x0a
        /*008a*/ 	.short	(.L_303 - .L_302)
	.align		4
.L_302:
        /*008c*/ 	.word	index@(.nv.constant0._Z24maxpool2d_forward_kernelPKfPfiiii)
        /*0090*/ 	.short	0x0380
        /*0092*/ 	.short	0x0020


	//----- nvinfo : EIATTR_SW_WAR
	.align		4
.L_303:
        /*0094*/ 	.byte	0x04, 0x36
        /*0096*/ 	.short	(.L_305 - .L_304)
.L_304:
        /*0098*/ 	.word	0x00000008
.L_305:


//--------------------- .nv.info._Z19relu_forward_kernelPfi --------------------------
	.section	.nv.info._Z19relu_forward_kernelPfi,"",@"SHT_CUDA_INFO"
	.sectionflags	@""
	.align	4


	//----- nvinfo : EIATTR_CUDA_API_VERSION
	.align		4
        /*0000*/ 	.byte	0x04, 0x37
        /*0002*/ 	.short	(.L_307 - .L_306)
.L_306:
        /*0004*/ 	.word	0x00000082


	//----- nvinfo : EIATTR_KPARAM_INFO
	.align		4
.L_307:
        /*0008*/ 	.byte	0x04, 0x17
        /*000a*/ 	.short	(.L_309 - .L_308)
.L_308:
        /*000c*/ 	.word	0x00000000
        /*0010*/ 	.short	0x0001
        /*0012*/ 	.short	0x0008
        /*0014*/ 	.byte	0x00, 0xf0, 0x11, 0x00


	//----- nvinfo : EIATTR_KPARAM_INFO
	.align		4
.L_309:
        /*0018*/ 	.byte	0x04, 0x17
        /*001a*/ 	.short	(.L_311 - .L_310)
.L_310:
        /*001c*/ 	.word	0x00000000
        /*0020*/ 	.short	0x0000
        /*0022*/ 	.short	0x0000
        /*0024*/ 	.byte	0x00, 0xf5, 0x21, 0x00


	//----- nvinfo : EIATTR_SPARSE_MMA_MASK
	.align		4
.L_311:
        /*0028*/ 	.byte	0x03, 0x50
        /*002a*/ 	.short	0x0000


	//----- nvinfo : EIATTR_MAXREG_COUNT
	.align		4
        /*002c*/ 	.byte	0x03, 0x1b
        /*002e*/ 	.short	0x00ff


	//----- nvinfo : EIATTR_MERCURY_ISA_VERSION
	.align		4
        /*0030*/ 	.byte	0x03, 0x5f
        /*0032*/ 	.short	0x0101


	//----- nvinfo : EIATTR_VRC_CTA_INIT_COUNT
	.align		4
        /*0034*/ 	.byte	0x02, 0x4a
	.zero		1
	.zero		1


	//----- nvinfo : EIATTR_EXIT_INSTR_OFFSETS
	.align		4
        /*0038*/ 	.byte	0x04, 0x1c
        /*003a*/ 	.short	(.L_313 - .L_312)


	//   ....[0]....
.L_312:
        /*003c*/ 	.word	0x00000070


	//   ....[1]....
        /*0040*/ 	.word	0x000000e0


	//----- nvinfo : EIATTR_CBANK_PARAM_SIZE
	.align		4
.L_313:
        /*0044*/ 	.byte	0x03, 0x19
        /*0046*/ 	.short	0x000c


	//----- nvinfo : EIATTR_PARAM_CBANK
	.align		4
        /*0048*/ 	.byte	0x04, 0x0a
        /*004a*/ 	.short	(.L_315 - .L_314)
	.align		4
.L_314:
        /*004c*/ 	.word	index@(.nv.constant0._Z19relu_forward_kernelPfi)
        /*0050*/ 	.short	0x0380
        /*0052*/ 	.short	0x000c


	//----- nvinfo : EIATTR_SW_WAR
	.align		4
.L_315:
        /*0054*/ 	.byte	0x04, 0x36
        /*0056*/ 	.short	(.L_317 - .L_316)
.L_316:
        /*0058*/ 	.word	0x00000008
.L_317:


//--------------------- .nv.info._Z21conv2d_forward_kernelPKfS0_S0_Pfiiiii --------------------------
	.section	.nv.info._Z21conv2d_forward_kernelPKfS0_S0_Pfiiiii,"",@"SHT_CUDA_INFO"
	.sectionflags	@""
	.align	4


	//----- nvinfo : EIATTR_CUDA_API_VERSION
	.align		4
        /*0000*/ 	.byte	0x04, 0x37
        /*0002*/ 	.short	(.L_319 - .L_318)
.L_318:
        /*0004*/ 	.word	0x00000082


	//----- nvinfo : EIATTR_KPARAM_INFO
	.align		4
.L_319:
        /*0008*/ 	.byte	0x04, 0x17
        /*000a*/ 	.short	(.L_321 - .L_320)
.L_320:
        /*000c*/ 	.word	0x00000000
        /*0010*/ 	.short	0x0008
        /*0012*/ 	.short	0x0030
        /*0014*/ 	.byte	0x00, 0xf0, 0x11, 0x00


	//----- nvinfo : EIATTR_KPARAM_INFO
	.align		4
.L_321:
        /*0018*/ 	.byte	0x04, 0x17
        /*001a*/ 	.short	(.L_323 - .L_322)
.L_322:
        /*001c*/ 	.word	0x00000000
        /*0020*/ 	.short	0x0007
        /*0022*/ 	.short	0x002c
        /*0024*/ 	.byte	0x00, 0xf0, 0x11, 0x00


	//----- nvinfo : EIATTR_KPARAM_INFO
	.align		4
.L_323:
        /*0028*/ 	.byte	0x04, 0x17
        /*002a*/ 	.short	(.L_325 - .L_324)
.L_324:
        /*002c*/ 	.word	0x00000000
        /*0030*/ 	.short	0x0006
        /*0032*/ 	.short	0x0028
        /*0034*/ 	.byte	0x00, 0xf0, 0x11, 0x00


	//----- nvinfo : EIATTR_KPARAM_INFO
	.align		4
.L_325:
        /*0038*/ 	.byte	0x04, 0x17
        /*003a*/ 	.short	(.L_327 - .L_326)
.L_326:
        /*003c*/ 	.word	0x00000000
        /*0040*/ 	.short	0x0005
        /*0042*/ 	.short	0x0024
        /*0044*/ 	.byte	0x00, 0xf0, 0x11, 0x00


	//----- nvinfo : EIATTR_KPARAM_INFO
	.align		4
.L_327:
        /*0048*/ 	.byte	0x04, 0x17
        /*004a*/ 	.short	(.L_329 - .L_328)
.L_328:
        /*004c*/ 	.word	0x00000000
        /*0050*/ 	.short	0x0004
        /*0052*/ 	.short	0x0020
        /*0054*/ 	.byte	0x00, 0xf0, 0x11, 0x00


	//----- nvinfo : EIATTR_KPARAM_INFO
	.align		4
.L_329:
        /*0058*/ 	.byte	0x04, 0x17
        /*005a*/ 	.short	(.L_331 - .L_330)
.L_330:
        /*005c*/ 	.word	0x00000000
        /*0060*/ 	.short	0x0003
        /*0062*/ 	.short	0x0018
        /*0064*/ 	.byte	0x00, 0xf5, 0x21, 0x00


	//----- nvinfo : EIATTR_KPARAM_INFO
	.align		4
.L_331:
        /*0068*/ 	.byte	0x04, 0x17
        /*006a*/ 	.short	(.L_333 - .L_332)
.L_332:
        /*006c*/ 	.word	0x00000000
        /*0070*/ 	.short	0x0002
        /*0072*/ 	.short	0x0010
        /*0074*/ 	.byte	0x00, 0xf5, 0x21, 0x00


	//----- nvinfo : EIATTR_KPARAM_INFO
	.align		4
.L_333:
        /*0078*/ 	.byte	0x04, 0x17
        /*007a*/ 	.short	(.L_335 - .L_334)
.L_334:
        /*007c*/ 	.word	0x00000000
        /*0080*/ 	.short	0x0001
        /*0082*/ 	.short	0x0008
        /*0084*/ 	.byte	0x00, 0xf5, 0x21, 0x00


	//----- nvinfo : EIATTR_KPARAM_INFO
	.align		4
.L_335:
        /*0088*/ 	.byte	0x04, 0x17
        /*008a*/ 	.short	(.L_337 - .L_336)
.L_336:
        /*008c*/ 	.word	0x00000000
        /*0090*/ 	.short	0x0000
        /*0092*/ 	.short	0x0000
        /*0094*/ 	.byte	0x00, 0xf5, 0x21, 0x00


	//----- nvinfo : EIATTR_SPARSE_MMA_MASK
	.align		4
.L_337:
        /*0098*/ 	.byte	0x03, 0x50
        /*009a*/ 	.short	0x0000


	//----- nvinfo : EIATTR_MAXREG_COUNT
	.align		4
        /*009c*/ 	.byte	0x03, 0x1b
        /*009e*/ 	.short	0x00ff


	//----- nvinfo : EIATTR_MERCURY_ISA_VERSION
	.align		4
        /*00a0*/ 	.byte	0x03, 0x5f
        /*00a2*/ 	.short	0x0101


	//----- nvinfo : EIATTR_VRC_CTA_INIT_COUNT
	.align		4
        /*00a4*/ 	.byte	0x02, 0x4a
	.zero		1
	.zero		1


	//----- nvinfo : EIATTR_EXIT_INSTR_OFFSETS
	.align		4
        /*00a8*/ 	.byte	0x04, 0x1c
        /*00aa*/ 	.short	(.L_339 - .L_338)


	//   ....[0]....
.L_338:
        /*00ac*/ 	.word	0x000000c0


	//   ....[1]....
        /*00b0*/ 	.word	0x00000e60


	//----- nvinfo : EIATTR_CBANK_PARAM_SIZE
	.align		4
.L_339:
        /*00b4*/ 	.byte	0x03, 0x19
        /*00b6*/ 	.short	0x0034


	//----- nvinfo : EIATTR_PARAM_CBANK
	.align		4
        /*00b8*/ 	.byte	0x04, 0x0a
        /*00ba*/ 	.short	(.L_341 - .L_340)
	.align		4
.L_340:
        /*00bc*/ 	.word	index@(.nv.constant0._Z21conv2d_forward_kernelPKfS0_S0_Pfiiiii)
        /*00c0*/ 	.short	0x0380
        /*00c2*/ 	.short	0x0034


	//----- nvinfo : EIATTR_SW_WAR
	.align		4
.L_341:
        /*00c4*/ 	.byte	0x04, 0x36
        /*00c6*/ 	.short	(.L_343 - .L_342)
.L_342:
        /*00c8*/ 	.word	0x00000008
.L_343:


//--------------------- .nv.callgraph             --------------------------
	.section	.nv.callgraph,"",@"SHT_CUDA_CALLGRAPH"
	.align	4
	.sectionentsize	8
	.align		4
        /*0000*/ 	.word	0x00000000
	.align		4
        /*0004*/ 	.word	0xffffffff
	.align		4
        /*0008*/ 	.word	0x00000000
	.align		4
        /*000c*/ 	.word	0xfffffffe
	.align		4
        /*0010*/ 	.word	0x00000000
	.align		4
        /*0014*/ 	.word	0xfffffffd
	.align		4
        /*0018*/ 	.word	0x00000000
	.align		4
        /*001c*/ 	.word	0xfffffffc


//--------------------- .text._Z17sgd_update_kernelPfPKfffi --------------------------
	.section	.text._Z17sgd_update_kernelPfPKfffi,"ax",@progbits
	.align	128
        .global         _Z17sgd_update_kernelPfPKfffi
        .type           _Z17sgd_update_kernelPfPKfffi,@function
        .size           _Z17sgd_update_kernelPfPKfffi,(.L_x_58 - _Z17sgd_update_kernelPfPKfffi)
        .other          _Z17sgd_update_kernelPfPKfffi,@"STO_CUDA_ENTRY STV_DEFAULT"
_Z17sgd_update_kernelPfPKfffi:
.text._Z17sgd_update_kernelPfPKfffi:
[----:B------:R-:W-:Y:S01]  /*0000*/  LDC R1, c[0x0][0x37c] ;  /* 0x0000df00ff017b82 */ /* 0x000fe20000000800 */
[----:B------:R-:W0:Y:S07]  /*0010*/  S2R R0, SR_TID.X ;  /* 0x0000000000007919 */ /* 0x000e2e0000002100 */
[----:B------:R-:W0:Y:S01]  /*0020*/  S2UR UR4, SR_CTAID.X ;  /* 0x00000000000479c3 */ /* 0x000e220000002500 */
[----:B------:R-:W1:Y:S07]  /*0030*/  LDCU UR5, c[0x0][0x398] ;  /* 0x00007300ff0577ac */ /* 0x000e6e0008000800 */
[----:B------:R-:W0:Y:S02]  /*0040*/  LDC R7, c[0x0][0x360] ;  /* 0x0000d800ff077b82 */ /* 0x000e240000000800 */
[----:B0-----:R-:W-:-:S05]  /*0050*/  IMAD R7, R7, UR4, R0 ;  /* 0x0000000407077c24 */ /* 0x001fca000f8e0200 */
[----:B-1----:R-:W-:-:S13]  /*0060*/  ISETP.GE.AND P0, PT, R7, UR5, PT ;  /* 0x0000000507007c0c */ /* 0x002fda000bf06270 */
[----:B------:R-:W-:Y:S05]  /*0070*/  @P0 EXIT ;  /* 0x000000000000094d */ /* 0x000fea0003800000 */
[----:B------:R-:W0:Y:S01]  /*0080*/  LDC.64 R2, c[0x0][0x388] ;  /* 0x0000e200ff027b82 */ /* 0x000e220000000a00 */
[----:B------:R-:W1:Y:S07]  /*0090*/  LDCU.64 UR4, c[0x0][0x358] ;  /* 0x00006b00ff0477ac */ /* 0x000e6e0008000a00 */
[----:B------:R-:W2:Y:S01]  /*00a0*/  LDC.64 R4, c[0x0][0x380] ;  /* 0x0000e000ff047b82 */ /* 0x000ea20000000a00 */
[----:B0-----:R-:W-:-:S06]  /*00b0*/  IMAD.WIDE R2, R7, 0x4, R2 ;  /* 0x0000000407027825 */ /* 0x001fcc00078e0202 */
[----:B-1----:R-:W3:Y:S01]  /*00c0*/  LDG.E R2, desc[UR4][R2.64] ;  /* 0x0000000402027981 */ /* 0x002ee2000c1e1900 */
[----:B--2---:R-:W-:Y:S02]  /*00d0*/  IMAD.WIDE R4, R7, 0x4, R4 ;  /* 0x0000000407047825 */ /* 0x004fe400078e0204 */
[----:B------:R-:W3:Y:S03]  /*00e0*/  LDC.64 R6, c[0x0][0x390] ;  /* 0x0000e400ff067b82 */ /* 0x000ee60000000a00 */
[----:B------:R-:W2:Y:S01]  /*00f0*/  LDG.E R0, desc[UR4][R4.64] ;  /* 0x0000000404007981 */ /* 0x000ea2000c1e1900 */
[CC--:B---3--:R-:W-:Y:S02]  /*0100*/  FSETP.GT.AND P0, PT, R2.reuse, R7.reuse, PT ;  /* 0x000000070200720b */ /* 0x0c8fe40003f04000 */
[----:B------:R-:W-:-:S11]  /*0110*/  FSETP.GEU.AND P1, PT, R2, -R7, PT ;  /* 0x800000070200720b */ /* 0x000fd60003f2e000 */
[----:B------:R-:W-:-:S05]  /*0120*/  @!P0 FSEL R7, R2, -R7, P1 ;  /* 0x8000000702078208 */ /* 0x000fca0000800000 */
[----:B--2---:R-:W-:-:S05]  /*0130*/  FFMA R7, -R7, R6, R0 ;  /* 0x0000000607077223 */ /* 0x004fca0000000100 */
[----:B------:R-:W-:Y:S01]  /*0140*/  STG.E desc[UR4][R4.64], R7 ;  /* 0x0000000704007986 */ /* 0x000fe2000c101904 */
[----:B------:R-:W-:Y:S05]  /*0150*/  EXIT ;  /* 0x000000000000794d */ /* 0x000fea0003800000 */
.L_x_0:
[----:B------:R-:W-:-:S00]  /*0160*/  BRA `(.L_x_0) ;  /* 0xfffffffc00fc7947 */ /* 0x000fc0000383ffff */
[----:B------:R-:W-:-:S00]  /*0170*/  NOP ;  /* 0x0000000000007918 */ /* 0x000fc00000000000 */
        /* <DEDUP_REMOVED lines=8> */
.L_x_58:


//--------------------- .text._Z15mse_loss_kernelPKfS0_Pfi --------------------------
	.section	.text._Z15mse_loss_kernelPKfS0_Pfi,"ax",@progbits
	.align	128
        .global         _Z15mse_loss_kernelPKfS0_Pfi
        .type           _Z15mse_loss_kernelPKfS0_Pfi,@function
        .size           _Z15mse_loss_kernelPKfS0_Pfi,(.L_x_59 - _Z15mse_loss_kernelPKfS0_Pfi)
        .other          _Z15mse_loss_kernelPKfS0_Pfi,@"STO_CUDA_ENTRY STV_DEFAULT"
_Z15mse_loss_kernelPKfS0_Pfi:
.text._Z15mse_loss_kernelPKfS0_Pfi:
[----:B------:R-:W-:Y:S01]  /*0000*/  LDC R1, c[0x0][0x37c] ;  /* 0x0000df00ff017b82 */ /* 0x000fe20000000800 */
[----:B------:R-:W0:Y:S01]  /*0010*/  S2R R8, SR_TID.X ;  /* 0x0000000000087919 */ /* 0x000e220000002100 */
[----:B------:R-:W0:Y:S06]  /*0020*/  LDCU UR8, c[0x0][0x360] ;  /* 0x00006c00ff0877ac */ /* 0x000e2c0008000800 */
[----:B------:R-:W1:Y:S01]  /*0030*/  LDC.64 R2, c[0x0][0x380] ;  /* 0x0000e000ff027b82 */ /* 0x000e620000000a00 */
[----:B------:R-:W0:Y:S01]  /*0040*/  S2R R9, SR_CTAID.X ;  /* 0x0000000000097919 */ /* 0x000e220000002500 */
[----:B------:R-:W2:Y:S01]  /*0050*/  LDCU UR4, c[0x0][0x398] ;  /* 0x00007300ff0477ac */ /* 0x000ea20008000800 */
[----:B------:R-:W3:Y:S05]  /*0060*/  LDCU.64 UR6, c[0x0][0x358] ;  /* 0x00006b00ff0677ac */ /* 0x000eea0008000a00 */
[----:B------:R-:W4:Y:S01]  /*0070*/  LDC.64 R4, c[0x0][0x388] ;  /* 0x0000e200ff047b82 */ /* 0x000f220000000a00 */
[----:B0-----:R-:W-:-:S05]  /*0080*/  IMAD R7, R9, UR8, R8 ;  /* 0x0000000809077c24 */ /* 0x001fca000f8e0208 */
[----:B--2---:R-:W-:-:S13]  /*0090*/  ISETP.GE.AND P1, PT, R7, UR4, PT ;  /* 0x0000000407007c0c */ /* 0x004fda000bf26270 */
[----:B-1----:R-:W-:-:S04]  /*00a0*/  @!P1 IMAD.WIDE R2, R7, 0x4, R2 ;  /* 0x0000000407029825 */ /* 0x002fc800078e0202 */
[----:B----4-:R-:W-:Y:S02]  /*00b0*/  @!P1 IMAD.WIDE R4, R7, 0x4, R4 ;  /* 0x0000000407049825 */ /* 0x010fe400078e0204 */
[----:B---3--:R0:W2:Y:S04]  /*00c0*/  @!P1 LDG.E R2, desc[UR6][R2.64] ;  /* 0x0000000602029981 */ /* 0x0080a8000c1e1900 */
[----:B------:R-:W2:Y:S01]  /*00d0*/  @!P1 LDG.E R5, desc[UR6][R4.64] ;  /* 0x0000000604059981 */ /* 0x000ea2000c1e1900 */
[----:B------:R-:W1:Y:S01]  /*00e0*/  S2UR UR5, SR_CgaCtaId ;  /* 0x00000000000579c3 */ /* 0x000e620000008800 */
[----:B------:R-:W-:Y:S01]  /*00f0*/  IMAD.U32 R0, RZ, RZ, UR8 ;  /* 0x00000008ff007e24 */ /* 0x000fe2000f8e00ff */
[----:B------:R-:W-:Y:S01]  /*0100*/  UMOV UR4, 0x400 ;  /* 0x0000040000047882 */ /* 0x000fe20000000000 */
[----:B------:R-:W-:-:S03]  /*0110*/  IMAD.MOV.U32 R6, RZ, RZ, RZ ;  /* 0x000000ffff067224 */ /* 0x000fc600078e00ff */
[----:B------:R-:W-:Y:S01]  /*0120*/  ISETP.GE.U32.AND P0, PT, R0, 0x2, PT ;  /* 0x000000020000780c */ /* 0x000fe20003f06070 */
[----:B-1----:R-:W-:-:S06]  /*0130*/  ULEA UR4, UR5, UR4, 0x18 ;  /* 0x0000000405047291 */ /* 0x002fcc000f8ec0ff */
[----:B0-----:R-:W-:Y:S01]  /*0140*/  LEA R3, R8, UR4, 0x2 ;  /* 0x0000000408037c11 */ /* 0x001fe2000f8e10ff */
[----:B--2---:R-:W-:-:S04]  /*0150*/  @!P1 FADD R7, R2, -R5 ;  /* 0x8000000502079221 */ /* 0x004fc80000000000 */
[----:B------:R-:W-:Y:S01]  /*0160*/  @!P1 FMUL R6, R7, R7 ;  /* 0x0000000707069220 */ /* 0x000fe20000400000 */
[----:B------:R-:W-:-:S04]  /*0170*/  ISETP.NE.AND P1, PT, R8, RZ, PT ;  /* 0x000000ff0800720c */ /* 0x000fc80003f25270 */
[----:B------:R0:W-:Y:S01]  /*0180*/  STS [R3], R6 ;  /* 0x0000000603007388 */ /* 0x0001e20000000800 */
[----:B------:R-:W-:Y:S06]  /*0190*/  BAR.SYNC.DEFER_BLOCKING 0x0 ;  /* 0x0000000000007b1d */ /* 0x000fec0000010000 */
[----:B------:R-:W-:Y:S05]  /*01a0*/  @!P0 BRA `(.L_x_1) ;  /* 0x00000000002c8947 */ /* 0x000fea0003800000 */
.L_x_2:
[----:B0-----:R-:W-:-:S04]  /*01b0*/  SHF.R.U32.HI R6, RZ, 0x1, R0 ;  /* 0x00000001ff067819 */ /* 0x001fc80000011600 */
[----:B------:R-:W-:-:S13]  /*01c0*/  ISETP.GE.U32.AND P0, PT, R8, R6, PT ;  /* 0x000000060800720c */ /* 0x000fda0003f06070 */
[----:B------:R-:W-:Y:S01]  /*01d0*/  @!P0 LEA R2, R6, R3, 0x2 ;  /* 0x0000000306028211 */ /* 0x000fe200078e10ff */
[----:B------:R-:W-:Y:S05]  /*01e0*/  @!P0 LDS R5, [R3] ;  /* 0x0000000003058984 */ /* 0x000fea0000000800 */
[----:B------:R-:W0:Y:S02]  /*01f0*/  @!P0 LDS R2, [R2] ;  /* 0x0000000002028984 */ /* 0x000e240000000800 */
[----:B0-----:R-:W-:-:S05]  /*0200*/  @!P0 FADD R4, R2, R5 ;  /* 0x0000000502048221 */ /* 0x001fca0000000000 */
[----:B------:R1:W-:Y:S01]  /*0210*/  @!P0 STS [R3], R4 ;  /* 0x0000000403008388 */ /* 0x0003e20000000800 */
[----:B------:R-:W-:Y:S01]  /*0220*/  BAR.SYNC.DEFER_BLOCKING 0x0 ;  /* 0x0000000000007b1d */ /* 0x000fe20000010000 */
[----:B------:R-:W-:Y:S02]  /*0230*/  ISETP.GT.U32.AND P0, PT, R0, 0x3, PT ;  /* 0x000000030000780c */ /* 0x000fe40003f04070 */
[----:B------:R-:W-:-:S11]  /*0240*/  MOV R0, R6 ;  /* 0x0000000600007202 */ /* 0x000fd60000000f00 */
[----:B-1----:R-:W-:Y:S05]  /*0250*/  @P0 BRA `(.L_x_2) ;  /* 0xfffffffc00d40947 */ /* 0x002fea000383ffff */
.L_x_1:
[----:B------:R-:W-:Y:S05]  /*0260*/  @P1 EXIT ;  /* 0x000000000000194d */ /* 0x000fea0003800000 */
[----:B------:R-:W1:Y:S01]  /*0270*/  S2UR UR5, SR_CgaCtaId ;  /* 0x00000000000579c3 */ /* 0x000e620000008800 */
[----:B------:R-:W-:-:S07]  /*0280*/  UMOV UR4, 0x400 ;  /* 0x0000040000047882 */ /* 0x000fce0000000000 */
[----:B0-----:R-:W0:Y:S01]  /*0290*/  LDC.64 R2, c[0x0][0x390] ;  /* 0x0000e400ff027b82 */ /* 0x001e220000000a00 */
[----:B-1----:R-:W-:Y:S01]  /*02a0*/  ULEA UR4, UR5, UR4, 0x18 ;  /* 0x0000000405047291 */ /* 0x002fe2000f8ec0ff */
[----:B0-----:R-:W-:-:S08]  /*02b0*/  IMAD.WIDE.U32 R2, R9, 0x4, R2 ;  /* 0x0000000409027825 */ /* 0x001fd000078e0002 */
[----:B------:R-:W0:Y:S04]  /*02c0*/  LDS R5, [UR4] ;  /* 0x00000004ff057984 */ /* 0x000e280008000800 */
[----:B0-----:R-:W-:Y:S01]  /*02d0*/  STG.E desc[UR6][R2.64], R5 ;  /* 0x0000000502007986 */ /* 0x001fe2000c101906 */
[----:B------:R-:W-:Y:S05]  /*02e0*/  EXIT ;  /* 0x000000000000794d */ /* 0x000fea0003800000 */
.L_x_3:
        /* <DEDUP_REMOVED lines=9> */
.L_x_59:


//--------------------- .text._Z24mse_loss_gradient_kernelPKfS0_Pfi --------------------------
	.section	.text._Z24mse_loss_gradient_kernelPKfS0_Pfi,"ax",@progbits
	.align	128
        .global         _Z24mse_loss_gradient_kernelPKfS0_Pfi
        .type           _Z24mse_loss_gradient_kernelPKfS0_Pfi,@function
        .size           _Z24mse_loss_gradient_kernelPKfS0_Pfi,(.L_x_57 - _Z24mse_loss_gradient_kernelPKfS0_Pfi)
        .other          _Z24mse_loss_gradient_kernelPKfS0_Pfi,@"STO_CUDA_ENTRY STV_DEFAULT"
_Z24mse_loss_gradient_kernelPKfS0_Pfi:
.text._Z24mse_loss_gradient_kernelPKfS0_Pfi:
        /* <DEDUP_REMOVED lines=13> */
[----:B--2---:R-:W-:-:S06]  /*00d0*/  IMAD.WIDE R6, R2, 0x4, R6 ;  /* 0x0000000402067825 */ /* 0x004fcc00078e0206 */
[----:B------:R-:W3:Y:S01]  /*00e0*/  LDG.E R7, desc[UR4][R6.64] ;  /* 0x0000000406077981 */ /* 0x000ee2000c1e1900 */
[----:B------:R-:W-:-:S04]  /*00f0*/  I2FP.F32.S32 R3, UR6 ;  /* 0x0000000600037c45 */ /* 0x000fc80008201400 */
[----:B------:R-:W0:Y:S01]  /*0100*/  MUFU.RCP R8, R3 ;  /* 0x0000000300087308 */ /* 0x000e220000001000 */
[----:B------:R-:W-:Y:S01]  /*0110*/  BSSY.RECONVERGENT B0, `(.L_x_4) ;  /* 0x000000d000007945 */ /* 0x000fe20003800200 */
[----:B0-----:R-:W-:-:S04]  /*0120*/  FFMA R9, -R3, R8, 1 ;  /* 0x3f80000003097423 */ /* 0x001fc80000000108 */
[----:B------:R-:W-:Y:S01]  /*0130*/  FFMA R9, R8, R9, R8 ;  /* 0x0000000908097223 */ /* 0x000fe20000000008 */
[----:B---3--:R-:W-:-:S04]  /*0140*/  FADD R0, R4, -R7 ;  /* 0x8000000704007221 */ /* 0x008fc80000000000 */
[----:B------:R-:W-:-:S04]  /*0150*/  FADD R0, R0, R0 ;  /* 0x0000000000007221 */ /* 0x000fc80000000000 */
[----:B------:R-:W0:Y:S01]  /*0160*/  FCHK P0, R0, R3 ;  /* 0x0000000300007302 */ /* 0x000e220000000000 */
[----:B------:R-:W-:-:S04]  /*0170*/  FFMA R8, R0, R9, RZ ;  /* 0x0000000900087223 */ /* 0x000fc800000000ff */
[----:B------:R-:W-:-:S04]  /*0180*/  FFMA R10, -R3, R8, R0 ;  /* 0x00000008030a7223 */ /* 0x000fc80000000100 */
[----:B------:R-:W-:Y:S01]  /*0190*/  FFMA R9, R9, R10, R8 ;  /* 0x0000000a09097223 */ /* 0x000fe20000000008 */
[----:B0-----:R-:W-:Y:S06]  /*01a0*/  @!P0 BRA `(.L_x_5) ;  /* 0x00000000000c8947 */ /* 0x001fec0003800000 */
[----:B------:R-:W-:-:S07]  /*01b0*/  MOV R4, 0x1d0 ;  /* 0x000001d000047802 */ /* 0x000fce0000000f00 */
[----:B------:R-:W-:Y:S05]  /*01c0*/  CALL.REL.NOINC `($__internal_0_$__cuda_sm3x_div_rn_noftz_f32_slowpath) ;  /* 0x0000000000187944 */ /* 0x000fea0003c00000 */
[----:B------:R-:W-:-:S07]  /*01d0*/  IMAD.MOV.U32 R9, RZ, RZ, R0 ;  /* 0x000000ffff097224 */ /* 0x000fce00078e0000 */
.L_x_5:
[----:B------:R-:W-:Y:S05]  /*01e0*/  BSYNC.RECONVERGENT B0 ;  /* 0x0000000000007941 */ /* 0x000fea0003800200 */
.L_x_4:
[----:B------:R-:W0:Y:S02]  /*01f0*/  LDC.64 R4, c[0x0][0x390] ;  /* 0x0000e400ff047b82 */ /* 0x000e240000000a00 */
[----:B0-----:R-:W-:-:S05]  /*0200*/  IMAD.WIDE R2, R2, 0x4, R4 ;  /* 0x0000000402027825 */ /* 0x001fca00078e0204 */
[----:B------:R-:W-:Y:S01]  /*0210*/  STG.E desc[UR4][R2.64], R9 ;  /* 0x0000000902007986 */ /* 0x000fe2000c101904 */
[----:B------:R-:W-:Y:S05]  /*0220*/  EXIT ;  /* 0x000000000000794d */ /* 0x000fea0003800000 */
        .weak           $__internal_0_$__cuda_sm3x_div_rn_noftz_f32_slowpath
        .type           $__internal_0_$__cuda_sm3x_div_rn_noftz_f32_slowpath,@function
        .size           $__internal_0_$__cuda_sm3x_div_rn_noftz_f32_slowpath,(.L_x_57 - $__internal_0_$__cuda_sm3x_div_rn_noftz_f32_slowpath)
$__internal_0_$__cuda_sm3x_div_rn_noftz_f32_slowpath:
[--C-:B------:R-:W-:Y:S01]  /*0230*/  SHF.R.U32.HI R6, RZ, 0x17, R3.reuse ;  /* 0x00000017ff067819 */ /* 0x100fe20000011603 */
[----:B------:R-:W-:Y:S01]  /*0240*/  BSSY.RECONVERGENT B1, `(.L_x_6) ;  /* 0x0000064000017945 */ /* 0x000fe20003800200 */
[--C-:B------:R-:W-:Y:S01]  /*0250*/  SHF.R.U32.HI R5, RZ, 0x17, R0.reuse ;  /* 0x00000017ff057819 */ /* 0x100fe20000011600 */
[----:B------:R-:W-:Y:S01]  /*0260*/  IMAD.MOV.U32 R7, RZ, RZ, R0 ;  /* 0x000000ffff077224 */ /* 0x000fe200078e0000 */
[----:B------:R-:W-:Y:S01]  /*0270*/  LOP3.LUT R6, R6, 0xff, RZ, 0xc0, !PT ;  /* 0x000000ff06067812 */ /* 0x000fe200078ec0ff */
[----:B------:R-:W-:Y:S01]  /*0280*/  IMAD.MOV.U32 R8, RZ, RZ, R3 ;  /* 0x000000ffff087224 */ /* 0x000fe200078e0003 */
[----:B------:R-:W-:-:S03]  /*0290*/  LOP3.LUT R5, R5, 0xff, RZ, 0xc0, !PT ;  /* 0x000000ff05057812 */ /* 0x000fc600078ec0ff */
[----:B------:R-:W-:Y:S02]  /*02a0*/  VIADD R11, R6, 0xffffffff ;  /* 0xffffffff060b7836 */ /* 0x000fe40000000000 */
[----:B------:R-:W-:-:S03]  /*02b0*/  VIADD R10, R5, 0xffffffff ;  /* 0xffffffff050a7836 */ /* 0x000fc60000000000 */
[----:B------:R-:W-:-:S04]  /*02c0*/  ISETP.GT.U32.AND P0, PT, R11, 0xfd, PT ;  /* 0x000000fd0b00780c */ /* 0x000fc80003f04070 */
[----:B------:R-:W-:-:S13]  /*02d0*/  ISETP.GT.U32.OR P0, PT, R10, 0xfd, P0 ;  /* 0x000000fd0a00780c */ /* 0x000fda0000704470 */
[----:B------:R-:W-:Y:S01]  /*02e0*/  @!P0 IMAD.MOV.U32 R9, RZ, RZ, RZ ;  /* 0x000000ffff098224 */ /* 0x000fe200078e00ff */
[----:B------:R-:W-:Y:S06]  /*02f0*/  @!P0 BRA `(.L_x_7) ;  /* 0x00000000005c8947 */ /* 0x000fec0003800000 */
[----:B------:R-:W-:Y:S02]  /*0300*/  FSETP.GTU.FTZ.AND P0, PT, |R0|, +INF , PT ;  /* 0x7f8000000000780b */ /* 0x000fe40003f1c200 */
[----:B------:R-:W-:-:S04]  /*0310*/  FSETP.GTU.FTZ.AND P1, PT, |R3|, +INF , PT ;  /* 0x7f8000000300780b */ /* 0x000fc80003f3c200 */
[----:B------:R-:W-:-:S13]  /*0320*/  PLOP3.LUT P0, PT, P0, P1, PT, 0xf8, 0x8f ;  /* 0x00000000008f781c */ /* 0x000fda0000703f70 */
[----:B------:R-:W-:Y:S05]  /*0330*/  @P0 BRA `(.L_x_8) ;  /* 0x00000004004c0947 */ /* 0x000fea0003800000 */
[----:B------:R-:W-:-:S13]  /*0340*/  LOP3.LUT P0, RZ, R8, 0x7fffffff, R7, 0xc8, !PT ;  /* 0x7fffffff08ff7812 */ /* 0x000fda000780c807 */
[----:B------:R-:W-:Y:S05]  /*0350*/  @!P0 BRA `(.L_x_9) ;  /* 0x00000004003c8947 */ /* 0x000fea0003800000 */
[C---:B------:R-:W-:Y:S02]  /*0360*/  FSETP.NEU.FTZ.AND P2, PT, |R0|.reuse, +INF , PT ;  /* 0x7f8000000000780b */ /* 0x040fe40003f5d200 */
[----:B------:R-:W-:Y:S02]  /*0370*/  FSETP.NEU.FTZ.AND P1, PT, |R3|, +INF , PT ;  /* 0x7f8000000300780b */ /* 0x000fe40003f3d200 */
[----:B------:R-:W-:-:S11]  /*0380*/  FSETP.NEU.FTZ.AND P0, PT, |R0|, +INF , PT ;  /* 0x7f8000000000780b */ /* 0x000fd60003f1d200 */
[----:B------:R-:W-:Y:S05]  /*0390*/  @!P1 BRA !P2, `(.L_x_9) ;  /* 0x00000004002c9947 */ /* 0x000fea0005000000 */
[----:B------:R-:W-:-:S04]  /*03a0*/  LOP3.LUT P2, RZ, R7, 0x7fffffff, RZ, 0xc0, !PT ;  /* 0x7fffffff07ff7812 */ /* 0x000fc8000784c0ff */
[----:B------:R-:W-:-:S13]  /*03b0*/  PLOP3.LUT P1, PT, P1, P2, PT, 0x2f, 0xf2 ;  /* 0x0000000000f2781c */ /* 0x000fda0000f24577 */
[----:B------:R-:W-:Y:S05]  /*03c0*/  @P1 BRA `(.L_x_10) ;  /* 0x0000000400181947 */ /* 0x000fea0003800000 */
[----:B------:R-:W-:-:S04]  /*03d0*/  LOP3.LUT P1, RZ, R8, 0x7fffffff, RZ, 0xc0, !PT ;  /* 0x7fffffff08ff7812 */ /* 0x000fc8000782c0ff */
[----:B------:R-:W-:-:S13]  /*03e0*/  PLOP3.LUT P0, PT, P0, P1, PT, 0x2f, 0xf2 ;  /* 0x0000000000f2781c */ /* 0x000fda0000702577 */
[----:B------:R-:W-:Y:S05]  /*03f0*/  @P0 BRA `(.L_x_11) ;  /* 0x0000000400000947 */ /* 0x000fea0003800000 */
[----:B------:R-:W-:Y:S02]  /*0400*/  ISETP.GE.AND P0, PT, R10, RZ, PT ;  /* 0x000000ff0a00720c */ /* 0x000fe40003f06270 */
[----:B------:R-:W-:-:S11]  /*0410*/  ISETP.GE.AND P1, PT, R11, RZ, PT ;  /* 0x000000ff0b00720c */ /* 0x000fd60003f26270 */
[----:B------:R-:W-:Y:S02]  /*0420*/  @P0 IMAD.MOV.U32 R9, RZ, RZ, RZ ;  /* 0x000000ffff090224 */ /* 0x000fe400078e00ff */
[----:B------:R-:W-:Y:S01]  /*0430*/  @!P0 FFMA R7, R0, 1.84467440737095516160e+19, RZ ;  /* 0x5f80000000078823 */ /* 0x000fe200000000ff */
[----:B------:R-:W-:Y:S02]  /*0440*/  @!P0 IMAD.MOV.U32 R9, RZ, RZ, -0x40 ;  /* 0xffffffc0ff098424 */ /* 0x000fe400078e00ff */
[----:B------:R-:W-:Y:S02]  /*0450*/  @!P1 FFMA R8, R3, 1.84467440737095516160e+19, RZ ;  /* 0x5f80000003089823 */ /* 0x000fe400000000ff */
[----:B------:R-:W-:-:S07]  /*0460*/  @!P1 VIADD R9, R9, 0x40 ;  /* 0x0000004009099836 */ /* 0x000fce0000000000 */
.L_x_7:
[----:B------:R-:W-:Y:S01]  /*0470*/  LEA R3, R6, 0xc0800000, 0x17 ;  /* 0xc080000006037811 */ /* 0x000fe200078eb8ff */
[----:B------:R-:W-:Y:S01]  /*0480*/  VIADD R5, R5, 0xffffff81 ;  /* 0xffffff8105057836 */ /* 0x000fe20000000000 */
[----:B------:R-:W-:Y:S03]  /*0490*/  BSSY.RECONVERGENT B2, `(.L_x_12) ;  /* 0x0000035000027945 */ /* 0x000fe60003800200 */
[----:B------:R-:W-:Y:S01]  /*04a0*/  IMAD.IADD R3, R8, 0x1, -R3 ;  /* 0x0000000108037824 */ /* 0x000fe200078e0a03 */
[C---:B------:R-:W-:Y:S01]  /*04b0*/  IADD3 R6, PT, PT, R5.reuse, 0x7f, -R6 ;  /* 0x0000007f05067810 */ /* 0x040fe20007ffe806 */
[----:B------:R-:W-:Y:S02]  /*04c0*/  IMAD R0, R5, -0x800000, R7 ;  /* 0xff80000005007824 */ /* 0x000fe400078e0207 */
[----:B------:R-:W0:Y:S01]  /*04d0*/  MUFU.RCP R8, R3 ;  /* 0x0000000300087308 */ /* 0x000e220000001000 */
[----:B------:R-:W-:Y:S01]  /*04e0*/  FADD.FTZ R11, -R3, -RZ ;  /* 0x800000ff030b7221 */ /* 0x000fe20000010100 */
[----:B------:R-:W-:-:S03]  /*04f0*/  IMAD.IADD R6, R6, 0x1, R9 ;  /* 0x0000000106067824 */ /* 0x000fc600078e0209 */
[----:B0-----:R-:W-:-:S04]  /*0500*/  FFMA R13, R8, R11, 1 ;  /* 0x3f800000080d7423 */ /* 0x001fc8000000000b */
[----:B------:R-:W-:-:S04]  /*0510*/  FFMA R10, R8, R13, R8 ;  /* 0x0000000d080a7223 */ /* 0x000fc80000000008 */
[----:B------:R-:W-:-:S04]  /*0520*/  FFMA R7, R0, R10, RZ ;  /* 0x0000000a00077223 */ /* 0x000fc800000000ff */
[----:B------:R-:W-:-:S04]  /*0530*/  FFMA R8, R11, R7, R0 ;  /* 0x000000070b087223 */ /* 0x000fc80000000000 */
[----:B------:R-:W-:-:S04]  /*0540*/  FFMA R7, R10, R8, R7 ;  /* 0x000000080a077223 */ /* 0x000fc80000000007 */
[----:B------:R-:W-:-:S04]  /*0550*/  FFMA R8, R11, R7, R0 ;  /* 0x000000070b087223 */ /* 0x000fc80000000000 */
[----:B------:R-:W-:-:S05]  /*0560*/  FFMA R0, R10, R8, R7 ;  /* 0x000000080a007223 */ /* 0x000fca0000000007 */
[----:B------:R-:W-:-:S04]  /*0570*/  SHF.R.U32.HI R3, RZ, 0x17, R0 ;  /* 0x00000017ff037819 */ /* 0x000fc80000011600 */
[----:B------:R-:W-:-:S05]  /*0580*/  LOP3.LUT R3, R3, 0xff, RZ, 0xc0, !PT ;  /* 0x000000ff03037812 */ /* 0x000fca00078ec0ff */
[----:B------:R-:W-:-:S04]  /*0590*/  IMAD.IADD R9, R3, 0x1, R6 ;  /* 0x0000000103097824 */ /* 0x000fc800078e0206 */
[----:B------:R-:W-:-:S05]  /*05a0*/  VIADD R3, R9, 0xffffffff ;  /* 0xffffffff09037836 */ /* 0x000fca0000000000 */
[----:B------:R-:W-:-:S13]  /*05b0*/  ISETP.GE.U32.AND P0, PT, R3, 0xfe, PT ;  /* 0x000000fe0300780c */ /* 0x000fda0003f06070 */
[----:B------:R-:W-:Y:S05]  /*05c0*/  @!P0 BRA `(.L_x_13) ;  /* 0x0000000000808947 */ /* 0x000fea0003800000 */
[----:B------:R-:W-:-:S13]  /*05d0*/  ISETP.GT.AND P0, PT, R9, 0xfe, PT ;  /* 0x000000fe0900780c */ /* 0x000fda0003f04270 */
[----:B------:R-:W-:Y:S05]  /*05e0*/  @P0 BRA `(.L_x_14) ;  /* 0x00000000006c0947 */ /* 0x000fea0003800000 */
[----:B------:R-:W-:-:S13]  /*05f0*/  ISETP.GE.AND P0, PT, R9, 0x1, PT ;  /* 0x000000010900780c */ /* 0x000fda0003f06270 */
[----:B------:R-:W-:Y:S05]  /*0600*/  @P0 BRA `(.L_x_15) ;  /* 0x0000000000740947 */ /* 0x000fea0003800000 */
[----:B------:R-:W-:Y:S02]  /*0610*/  ISETP.GE.AND P0, PT, R9, -0x18, PT ;  /* 0xffffffe80900780c */ /* 0x000fe40003f06270 */
[----:B------:R-:W-:-:S11]  /*0620*/  LOP3.LUT R0, R0, 0x80000000, RZ, 0xc0, !PT ;  /* 0x8000000000007812 */ /* 0x000fd600078ec0ff */
[----:B------:R-:W-:Y:S05]  /*0630*/  @!P0 BRA `(.L_x_15) ;  /* 0x0000000000688947 */ /* 0x000fea0003800000 */
[CCC-:B------:R-:W-:Y:S01]  /*0640*/  FFMA.RZ R3, R10.reuse, R8.reuse, R7.reuse ;  /* 0x000000080a037223 */ /* 0x1c0fe2000000c007 */
[CCC-:B------:R-:W-:Y:S01]  /*0650*/  FFMA.RM R6, R10.reuse, R8.reuse, R7.reuse ;  /* 0x000000080a067223 */ /* 0x1c0fe20000004007 */
[C---:B------:R-:W-:Y:S02]  /*0660*/  ISETP.NE.AND P2, PT, R9.reuse, RZ, PT ;  /* 0x000000ff0900720c */ /* 0x040fe40003f45270 */
[----:B------:R-:W-:Y:S02]  /*0670*/  ISETP.NE.AND P1, PT, R9, RZ, PT ;  /* 0x000000ff0900720c */ /* 0x000fe40003f25270 */
[----:B------:R-:W-:Y:S01]  /*0680*/  LOP3.LUT R5, R3, 0x7fffff, RZ, 0xc0, !PT ;  /* 0x007fffff03057812 */ /* 0x000fe200078ec0ff */
[----:B------:R-:W-:Y:S01]  /*0690*/  FFMA.RP R3, R10, R8, R7 ;  /* 0x000000080a037223 */ /* 0x000fe20000008007 */
[----:B------:R-:W-:Y:S02]  /*06a0*/  VIADD R8, R9, 0x20 ;  /* 0x0000002009087836 */ /* 0x000fe40000000000 */
[----:B------:R-:W-:Y:S01]  /*06b0*/  LOP3.LUT R5, R5, 0x800000, RZ, 0xfc, !PT ;  /* 0x0080000005057812 */ /* 0x000fe200078efcff */
[----:B------:R-:W-:Y:S01]  /*06c0*/  IMAD.MOV R7, RZ, RZ, -R9 ;  /* 0x000000ffff077224 */ /* 0x000fe200078e0a09 */
[----:B------:R-:W-:-:S02]  /*06d0*/  FSETP.NEU.FTZ.AND P0, PT, R3, R6, PT ;  /* 0x000000060300720b */ /* 0x000fc40003f1d000 */
[----:B------:R-:W-:Y:S02]  /*06e0*/  SHF.L.U32 R8, R5, R8, RZ ;  /* 0x0000000805087219 */ /* 0x000fe400000006ff */
[----:B------:R-:W-:Y:S02]  /*06f0*/  SEL R6, R7, RZ, P2 ;  /* 0x000000ff07067207 */ /* 0x000fe40001000000 */
[----:B------:R-:W-:Y:S02]  /*0700*/  ISETP.NE.AND P1, PT, R8, RZ, P1 ;  /* 0x000000ff0800720c */ /* 0x000fe40000f25270 */
[----:B------:R-:W-:Y:S02]  /*0710*/  SHF.R.U32.HI R6, RZ, R6, R5 ;  /* 0x00000006ff067219 */ /* 0x000fe40000011605 */
[----:B------:R-:W-:Y:S02]  /*0720*/  PLOP3.LUT P0, PT, P0, P1, PT, 0xf8, 0x8f ;  /* 0x00000000008f781c */ /* 0x000fe40000703f70 */
[----:B------:R-:W-:-:S02]  /*0730*/  SHF.R.U32.HI R8, RZ, 0x1, R6 ;  /* 0x00000001ff087819 */ /* 0x000fc40000011606 */
[----:B------:R-:W-:-:S04]  /*0740*/  SEL R3, RZ, 0x1, !P0 ;  /* 0x00000001ff037807 */ /* 0x000fc80004000000 */
[----:B------:R-:W-:-:S04]  /*0750*/  LOP3.LUT R3, R3, 0x1, R8, 0xf8, !PT ;  /* 0x0000000103037812 */ /* 0x000fc800078ef808 */
[----:B------:R-:W-:-:S05]  /*0760*/  LOP3.LUT R3, R3, R6, RZ, 0xc0, !PT ;  /* 0x0000000603037212 */ /* 0x000fca00078ec0ff */
[----:B------:R-:W-:-:S05]  /*0770*/  IMAD.IADD R3, R8, 0x1, R3 ;  /* 0x0000000108037824 */ /* 0x000fca00078e0203 */
[----:B------:R-:W-:Y:S01]  /*0780*/  LOP3.LUT R0, R3, R0, RZ, 0xfc, !PT ;  /* 0x0000000003007212 */ /* 0x000fe200078efcff */
[----:B------:R-:W-:Y:S06]  /*0790*/  BRA `(.L_x_15) ;  /* 0x0000000000107947 */ /* 0x000fec0003800000 */
.L_x_14:
[----:B------:R-:W-:-:S04]  /*07a0*/  LOP3.LUT R0, R0, 0x80000000, RZ, 0xc0, !PT ;  /* 0x8000000000007812 */ /* 0x000fc800078ec0ff */
[----:B------:R-:W-:Y:S01]  /*07b0*/  LOP3.LUT R0, R0, 0x7f800000, RZ, 0xfc, !PT ;  /* 0x7f80000000007812 */ /* 0x000fe200078efcff */
[----:B------:R-:W-:Y:S06]  /*07c0*/  BRA `(.L_x_15) ;  /* 0x0000000000047947 */ /* 0x000fec0003800000 */
.L_x_13:
[----:B------:R-:W-:-:S07]  /*07d0*/  IMAD R0, R6, 0x800000, R0 ;  /* 0x0080000006007824 */ /* 0x000fce00078e0200 */
.L_x_15:
[----:B------:R-:W-:Y:S05]  /*07e0*/  BSYNC.RECONVERGENT B2 ;  /* 0x0000000000027941 */ /* 0x000fea0003800200 */
.L_x_12:
[----:B------:R-:W-:Y:S05]  /*07f0*/  BRA `(.L_x_16) ;  /* 0x0000000000207947 */ /* 0x000fea0003800000 */
.L_x_11:
[----:B------:R-:W-:-:S04]  /*0800*/  LOP3.LUT R0, R8, 0x80000000, R7, 0x48, !PT ;  /* 0x8000000008007812 */ /* 0x000fc800078e4807 */
[----:B------:R-:W-:Y:S01]  /*0810*/  LOP3.LUT R0, R0, 0x7f800000, RZ, 0xfc, !PT ;  /* 0x7f80000000007812 */ /* 0x000fe200078efcff */
[----:B------:R-:W-:Y:S06]  /*0820*/  BRA `(.L_x_16) ;  /* 0x0000000000147947 */ /* 0x000fec0003800000 */
.L_x_10:
[----:B------:R-:W-:Y:S01]  /*0830*/  LOP3.LUT R0, R8, 0x80000000, R7, 0x48, !PT ;  /* 0x8000000008007812 */ /* 0x000fe200078e4807 */
[----:B------:R-:W-:Y:S06]  /*0840*/  BRA `(.L_x_16) ;  /* 0x00000000000c7947 */ /* 0x000fec0003800000 */
.L_x_9:
[----:B------:R-:W0:Y:S01]  /*0850*/  MUFU.RSQ R0, -QNAN ;  /* 0xffc0000000007908 */ /* 0x000e220000001400 */
[----:B------:R-:W-:Y:S05]  /*0860*/  BRA `(.L_x_16) ;  /* 0x0000000000047947 */ /* 0x000fea0003800000 */
.L_x_8:
[----:B------:R-:W-:-:S07]  /*0870*/  FADD.FTZ R0, R0, R3 ;  /* 0x0000000300007221 */ /* 0x000fce0000010000 */
.L_x_16:
[----:B------:R-:W-:Y:S05]  /*0880*/  BSYNC.RECONVERGENT B1 ;  /* 0x0000000000017941 */ /* 0x000fea0003800200 */
.L_x_6:
[----:B------:R-:W-:-:S04]  /*0890*/  IMAD.MOV.U32 R5, RZ, RZ, 0x0 ;  /* 0x00000000ff057424 */ /* 0x000fc800078e00ff */
[----:B0-----:R-:W-:Y:S05]  /*08a0*/  RET.REL.NODEC R4 `(_Z24mse_loss_gradient_kernelPKfS0_Pfi) ;  /* 0xfffffff404d47950 */ /* 0x001fea0003c3ffff */
.L_x_17:
        /* <DEDUP_REMOVED lines=13> */
.L_x_57:


//--------------------- .text._Z26upsample2d_backward_kernelPKfPfiiii --------------------------
	.section	.text._Z26upsample2d_backward_kernelPKfPfiiii,"ax",@progbits
	.align	128
        .global         _Z26upsample2d_backward_kernelPKfPfiiii
        .type           _Z26upsample2d_backward_kernelPKfPfiiii,@function
        .size           _Z26upsample2d_backward_kernelPKfPfiiii,(.L_x_61 - _Z26upsample2d_backward_kernelPKfPfiiii)
        .other          _Z26upsample2d_backward_kernelPKfPfiiii,@"STO_CUDA_ENTRY STV_DEFAULT"
_Z26upsample2d_backward_kernelPKfPfiiii:
.text._Z26upsample2d_backward_kernelPKfPfiiii:
[----:B------:R-:W-:Y:S01]  /*0000*/  LDC R1, c[0x0][0x37c] ;  /* 0x0000df00ff017b82 */ /* 0x000fe20000000800 */
[----:B------:R-:W0:Y:S07]  /*0010*/  S2R R9, SR_TID.X ;  /* 0x0000000000097919 */ /* 0x000e2e0000002100 */
[----:B------:R-:W1:Y:S08]  /*0020*/  LDC.64 R4, c[0x0][0x390] ;  /* 0x0000e400ff047b82 */ /* 0x000e700000000a00 */
[----:B------:R-:W2:Y:S08]  /*0030*/  LDC.64 R2, c[0x0][0x398] ;  /* 0x0000e600ff027b82 */ /* 0x000eb00000000a00 */
[----:B------:R-:W0:Y:S08]  /*0040*/  S2UR UR4, SR_CTAID.X ;  /* 0x00000000000479c3 */ /* 0x000e300000002500 */
[----:B------:R-:W0:Y:S01]  /*0050*/  LDC R0, c[0x0][0x360] ;  /* 0x0000d800ff007b82 */ /* 0x000e220000000800 */
[----:B-1----:R-:W-:-:S04]  /*0060*/  IMAD R7, R5, R4, RZ ;  /* 0x0000000405077224 */ /* 0x002fc800078e02ff */
[----:B--2---:R-:W-:-:S04]  /*0070*/  IMAD R4, R7, R2, RZ ;  /* 0x0000000207047224 */ /* 0x004fc800078e02ff */
[----:B------:R-:W-:Y:S02]  /*0080*/  IMAD R7, R4, R3, RZ ;  /* 0x0000000304077224 */ /* 0x000fe400078e02ff */
[----:B0-----:R-:W-:-:S05]  /*0090*/  IMAD R0, R0, UR4, R9 ;  /* 0x0000000400007c24 */ /* 0x001fca000f8e0209 */
[----:B------:R-:W-:-:S13]  /*00a0*/  ISETP.GE.AND P0, PT, R0, R7, PT ;  /* 0x000000070000720c */ /* 0x000fda0003f06270 */
[----:B------:R-:W-:Y:S05]  /*00b0*/  @P0 EXIT ;  /* 0x000000000000094d */ /* 0x000fea0003800000 */
[-C--:B------:R-:W-:Y:S01]  /*00c0*/  IABS R11, R3.reuse ;  /* 0x00000003000b7213 */ /* 0x080fe20000000000 */
[----:B------:R-:W-:Y:S01]  /*00d0*/  IMAD R10, R2, R3, RZ ;  /* 0x00000003020a7224 */ /* 0x000fe200078e02ff */
[-C--:B------:R-:W-:Y:S01]  /*00e0*/  IABS R14, R5.reuse ;  /* 0x00000005000e7213 */ /* 0x080fe20000000000 */
[----:B------:R-:W0:Y:S01]  /*00f0*/  LDCU.64 UR4, c[0x0][0x358] ;  /* 0x00006b00ff0477ac */ /* 0x000e220008000a00 */
[----:B------:R-:W1:Y:S01]  /*0100*/  I2F.RP R4, R11 ;  /* 0x0000000b00047306 */ /* 0x000e620000209400 */
[----:B------:R-:W-:Y:S01]  /*0110*/  IMAD R13, R10, R5, RZ ;  /* 0x000000050a0d7224 */ /* 0x000fe200078e02ff */
[----:B------:R-:W-:Y:S02]  /*0120*/  IABS R15, R10 ;  /* 0x0000000a000f7213 */ /* 0x000fe40000000000 */
[----:B------:R-:W-:-:S04]  /*0130*/  IABS R12, R2 ;  /* 0x00000002000c7213 */ /* 0x000fc80000000000 */
[----:B------:R-:W2:Y:S08]  /*0140*/  I2F.RP R16, R15 ;  /* 0x0000000f00107306 */ /* 0x000eb00000209400 */
[----:B-1----:R-:W1:Y:S08]  /*0150*/  MUFU.RCP R4, R4 ;  /* 0x0000000400047308 */ /* 0x002e700000001000 */
[----:B--2---:R-:W2:Y:S08]  /*0160*/  MUFU.RCP R16, R16 ;  /* 0x0000001000107308 */ /* 0x004eb00000001000 */
[----:B------:R-:W-:Y:S01]  /*0170*/  I2F.RP R6, R14 ;  /* 0x0000000e00067306 */ /* 0x000fe20000209400 */
[----:B-1----:R-:W-:Y:S01]  /*0180*/  VIADD R8, R4, 0xffffffe ;  /* 0x0ffffffe04087836 */ /* 0x002fe20000000000 */
[----:B------:R-:W-:-:S06]  /*0190*/  IABS R4, R13 ;  /* 0x0000000d00047213 */ /* 0x000fcc0000000000 */
[----:B------:R1:W3:Y:S01]  /*01a0*/  F2I.FTZ.U32.TRUNC.NTZ R9, R8 ;  /* 0x0000000800097305 */ /* 0x0002e2000021f000 */
[----:B--2---:R-:W-:-:S07]  /*01b0*/  IADD3 R7, PT, PT, R16, 0xffffffe, RZ ;  /* 0x0ffffffe10077810 */ /* 0x004fce0007ffe0ff */
[----:B------:R-:W2:Y:S01]  /*01c0*/  F2I.FTZ.U32.TRUNC.NTZ R7, R7 ;  /* 0x0000000700077305 */ /* 0x000ea2000021f000 */
[----:B-1----:R-:W-:Y:S02]  /*01d0*/  IMAD.MOV.U32 R8, RZ, RZ, RZ ;  /* 0x000000ffff087224 */ /* 0x002fe400078e00ff */
[----:B---3--:R-:W-:-:S05]  /*01e0*/  IMAD.MOV R16, RZ, RZ, -R9 ;  /* 0x000000ffff107224 */ /* 0x008fca00078e0a09 */
[----:B------:R-:W1:Y:S01]  /*01f0*/  I2F.RP R19, R4 ;  /* 0x0000000400137306 */ /* 0x000e620000209400 */
[----:B------:R-:W-:Y:S01]  /*0200*/  IMAD R21, R16, R11, RZ ;  /* 0x0000000b10157224 */ /* 0x000fe200078e02ff */
[----:B------:R-:W-:-:S03]  /*0210*/  IABS R16, R0 ;  /* 0x0000000000107213 */ /* 0x000fc60000000000 */
[----:B------:R-:W-:Y:S01]  /*0220*/  IMAD.HI.U32 R21, R9, R21, R8 ;  /* 0x0000001509157227 */ /* 0x000fe200078e0008 */
[----:B--2---:R-:W-:Y:S02]  /*0230*/  IADD3 R20, PT, PT, RZ, -R7, RZ ;  /* 0x80000007ff147210 */ /* 0x004fe40007ffe0ff */
[----:B------:R2:W-:Y:S01]  /*0240*/  MUFU.RCP R9, R6 ;  /* 0x0000000600097308 */ /* 0x0005e20000001000 */
[----:B------:R-:W-:Y:S02]  /*0250*/  IABS R8, R10 ;  /* 0x0000000a00087213 */ /* 0x000fe40000000000 */
[----:B------:R-:W-:-:S03]  /*0260*/  IMAD R17, R20, R15, RZ ;  /* 0x0000000f14117224 */ /* 0x000fc600078e02ff */
[----:B------:R-:W-:Y:S02]  /*0270*/  IMAD.MOV R20, RZ, RZ, -R8 ;  /* 0x000000ffff147224 */ /* 0x000fe400078e0a08 */
[----:B------:R-:W-:-:S04]  /*0280*/  IMAD.HI.U32 R8, R21, R16, RZ ;  /* 0x0000001015087227 */ /* 0x000fc800078e00ff */
[----:B--2---:R-:W-:Y:S01]  /*0290*/  HFMA2 R6, -RZ, RZ, 0, 0 ;  /* 0x00000000ff067431 */ /* 0x004fe200000001ff */
[----:B------:R-:W2:Y:S01]  /*02a0*/  I2F.RP R18, R12 ;  /* 0x0000000c00127306 */ /* 0x000ea20000209400 */
[----:B------:R-:W-:-:S07]  /*02b0*/  IADD3 R21, PT, PT, -R8, RZ, RZ ;  /* 0x000000ff08157210 */ /* 0x000fce0007ffe1ff */
[----:B-1----:R-:W1:Y:S01]  /*02c0*/  MUFU.RCP R19, R19 ;  /* 0x0000001300137308 */ /* 0x002e620000001000 */
[----:B------:R-:W-:-:S04]  /*02d0*/  IMAD.HI.U32 R7, R7, R17, R6 ;  /* 0x0000001107077227 */ /* 0x000fc800078e0006 */
[--C-:B------:R-:W-:Y:S02]  /*02e0*/  IMAD R6, R11, R21, R16.reuse ;  /* 0x000000150b067224 */ /* 0x100fe400078e0210 */
[----:B------:R-:W-:Y:S01]  /*02f0*/  IMAD.HI.U32 R17, R7, R16, RZ ;  /* 0x0000001007117227 */ /* 0x000fe200078e00ff */
[----:B--2---:R-:W2:Y:S02]  /*0300*/  MUFU.RCP R18, R18 ;  /* 0x0000001200127308 */ /* 0x004ea40000001000 */
[----:B------:R-:W-:Y:S01]  /*0310*/  ISETP.GT.U32.AND P3, PT, R11, R6, PT ;  /* 0x000000060b00720c */ /* 0x000fe20003f64070 */
[----:B------:R-:W-:Y:S02]  /*0320*/  IMAD R20, R17, R20, R16 ;  /* 0x0000001411147224 */ /* 0x000fe400078e0210 */
[----:B------:R-:W-:-:S03]  /*0330*/  VIADD R7, R9, 0xffffffe ;  /* 0x0ffffffe09077836 */ /* 0x000fc60000000000 */
[----:B------:R-:W-:Y:S01]  /*0340*/  ISETP.GT.U32.AND P1, PT, R15, R20, PT ;  /* 0x000000140f00720c */ /* 0x000fe20003f24070 */
[----:B-1----:R-:W-:Y:S02]  /*0350*/  VIADD R19, R19, 0xffffffe ;  /* 0x0ffffffe13137836 */ /* 0x002fe40000000000 */
[----:B------:R-:W1:Y:S04]  /*0360*/  F2I.FTZ.U32.TRUNC.NTZ R7, R7 ;  /* 0x0000000700077305 */ /* 0x000e68000021f000 */
[-C--:B------:R-:W-:Y:S01]  /*0370*/  @!P3 IADD3 R6, PT, PT, R6, -R11.reuse, RZ ;  /* 0x8000000b0606b210 */ /* 0x080fe20007ffe0ff */
[----:B------:R-:W-:Y:S01]  /*0380*/  @!P3 VIADD R8, R8, 0x1 ;  /* 0x000000010808b836 */ /* 0x000fe20000000000 */
[----:B--2---:R-:W-:Y:S02]  /*0390*/  IADD3 R18, PT, PT, R18, 0xffffffe, RZ ;  /* 0x0ffffffe12127810 */ /* 0x004fe40007ffe0ff */
[----:B------:R-:W-:Y:S01]  /*03a0*/  ISETP.GE.U32.AND P2, PT, R6, R11, PT ;  /* 0x0000000b0600720c */ /* 0x000fe20003f46070 */
[----:B------:R-:W-:Y:S01]  /*03b0*/  F2I.FTZ.U32.TRUNC.NTZ R9, R19 ;  /* 0x0000001300097305 */ /* 0x000fe2000021f000 */
[----:B------:R-:W-:-:S02]  /*03c0*/  @!P1 IADD3 R20, PT, PT, R20, -R15, RZ ;  /* 0x8000000f14149210 */ /* 0x000fc40007ffe0ff */
[----:B------:R-:W-:Y:S02]  /*03d0*/  @!P1 IADD3 R17, PT, PT, R17, 0x1, RZ ;  /* 0x0000000111119810 */ /* 0x000fe40007ffe0ff */
[----:B------:R-:W-:Y:S01]  /*03e0*/  ISETP.GE.U32.AND P4, PT, R20, R15, PT ;  /* 0x0000000f1400720c */ /* 0x000fe20003f86070 */
[----:B-1----:R-:W-:Y:S01]  /*03f0*/  IMAD.MOV R20, RZ, RZ, -R7 ;  /* 0x000000ffff147224 */ /* 0x002fe200078e0a07 */
[C---:B------:R-:W-:Y:S01]  /*0400*/  LOP3.LUT R15, R0.reuse, R10, RZ, 0x3c, !PT ;  /* 0x0000000a000f7212 */ /* 0x040fe200078e3cff */
[----:B------:R-:W1:Y:S01]  /*0410*/  F2I.FTZ.U32.TRUNC.NTZ R11, R18 ;  /* 0x00000012000b7305 */ /* 0x000e62000021f000 */
[----:B------:R-:W-:Y:S02]  /*0420*/  LOP3.LUT R6, R0, R3, RZ, 0x3c, !PT ;  /* 0x0000000300067212 */ /* 0x000fe400078e3cff */
[----:B------:R-:W-:Y:S01]  /*0430*/  ISETP.GE.AND P0, PT, R15, RZ, PT ;  /* 0x000000ff0f00720c */ /* 0x000fe20003f06270 */
[----:B------:R-:W-:Y:S01]  /*0440*/  IMAD.MOV.U32 R15, RZ, RZ, R20 ;  /* 0x000000ffff0f7224 */ /* 0x000fe200078e0014 */
[----:B------:R-:W-:-:S02]  /*0450*/  ISETP.NE.AND P1, PT, R10, RZ, PT ;  /* 0x000000ff0a00720c */ /* 0x000fc40003f25270 */
[----:B------:R-:W-:Y:S01]  /*0460*/  @P2 IADD3 R8, PT, PT, R8, 0x1, RZ ;  /* 0x0000000108082810 */ /* 0x000fe20007ffe0ff */
[----:B------:R-:W-:Y:S01]  /*0470*/  IMAD R15, R15, R14, RZ ;  /* 0x0000000e0f0f7224 */ /* 0x000fe200078e02ff */
[----:B------:R-:W-:Y:S01]  /*0480*/  ISETP.NE.AND P3, PT, R3, RZ, PT ;  /* 0x000000ff0300720c */ /* 0x000fe20003f65270 */
[----:B------:R-:W-:Y:S01]  /*0490*/  @P4 VIADD R17, R17, 0x1 ;  /* 0x0000000111114836 */ /* 0x000fe20000000000 */
[----:B------:R-:W-:Y:S02]  /*04a0*/  ISETP.GE.AND P4, PT, R6, RZ, PT ;  /* 0x000000ff0600720c */ /* 0x000fe40003f86270 */
[----:B------:R-:W-:Y:S01]  /*04b0*/  MOV R6, RZ ;  /* 0x000000ff00067202 */ /* 0x000fe20000000f00 */
[----:B-1----:R-:W-:Y:S01]  /*04c0*/  IMAD.MOV R19, RZ, RZ, -R11 ;  /* 0x000000ffff137224 */ /* 0x002fe200078e0a0b */
[----:B------:R-:W-:Y:S01]  /*04d0*/  IABS R18, R13 ;  /* 0x0000000d00127213 */ /* 0x000fe20000000000 */
[----:B------:R-:W-:Y:S02]  /*04e0*/  @!P0 IMAD.MOV R17, RZ, RZ, -R17 ;  /* 0x000000ffff118224 */ /* 0x000fe400078e0a11 */
[----:B------:R-:W-:Y:S01]  /*04f0*/  @!P1 LOP3.LUT R17, RZ, R10, RZ, 0x33, !PT ;  /* 0x0000000aff119212 */ /* 0x000fe200078e33ff */
[----:B------:R-:W-:Y:S01]  /*0500*/  IMAD.HI.U32 R7, R7, R15, R6 ;  /* 0x0000000f07077227 */ /* 0x000fe200078e0006 */
[----:B------:R-:W-:-:S03]  /*0510*/  MOV R6, R8 ;  /* 0x0000000800067202 */ /* 0x000fc60000000f00 */
[----:B------:R-:W-:Y:S01]  /*0520*/  HFMA2 R8, -RZ, RZ, 0, 0 ;  /* 0x00000000ff087431 */ /* 0x000fe200000001ff */
[----:B------:R-:W-:Y:S02]  /*0530*/  IADD3 R15, PT, PT, RZ, -R9, RZ ;  /* 0x80000009ff0f7210 */ /* 0x000fe40007ffe0ff */
[----:B------:R-:W-:Y:S01]  /*0540*/  IABS R10, R17 ;  /* 0x00000011000a7213 */ /* 0x000fe20000000000 */
[----:B------:R-:W-:Y:S01]  /*0550*/  @!P4 IMAD.MOV R6, RZ, RZ, -R6 ;  /* 0x000000ffff06c224 */ /* 0x000fe200078e0a06 */
[----:B------:R-:W-:Y:S01]  /*0560*/  @!P3 LOP3.LUT R6, RZ, R3, RZ, 0x33, !PT ;  /* 0x00000003ff06b212 */ /* 0x000fe200078e33ff */
[----:B------:R-:W-:Y:S01]  /*0570*/  IMAD R15, R15, R4, RZ ;  /* 0x000000040f0f7224 */ /* 0x000fe200078e02ff */
[----:B------:R-:W-:Y:S02]  /*0580*/  IADD3 R18, PT, PT, RZ, -R18, RZ ;  /* 0x80000012ff127210 */ /* 0x000fe40007ffe0ff */
[----:B------:R-:W-:Y:S01]  /*0590*/  ISETP.GE.AND P5, PT, R6, RZ, PT ;  /* 0x000000ff0600720c */ /* 0x000fe20003fa6270 */
[----:B------:R-:W-:-:S04]  /*05a0*/  IMAD.HI.U32 R9, R9, R15, R8 ;  /* 0x0000000f09097227 */ /* 0x000fc800078e0008 */
[----:B------:R-:W-:Y:S02]  /*05b0*/  IMAD.MOV.U32 R8, RZ, RZ, R10 ;  /* 0x000000ffff087224 */ /* 0x000fe400078e000a */
[----:B------:R-:W-:Y:S01]  /*05c0*/  IMAD R15, R19, R12, RZ ;  /* 0x0000000c130f7224 */ /* 0x000fe200078e02ff */
[----:B------:R-:W-:Y:S01]  /*05d0*/  IABS R19, R6 ;  /* 0x0000000600137213 */ /* 0x000fe20000000000 */
[----:B------:R-:W-:Y:S01]  /*05e0*/  IMAD.MOV.U32 R10, RZ, RZ, RZ ;  /* 0x000000ffff0a7224 */ /* 0x000fe200078e00ff */
[----:B------:R-:W-:Y:S01]  /*05f0*/  IADD3 R6, PT, PT, -R6, RZ, RZ ;  /* 0x000000ff06067210 */ /* 0x000fe20007ffe1ff */
[----:B------:R-:W-:-:S04]  /*0600*/  IMAD.HI.U32 R7, R7, R8, RZ ;  /* 0x0000000807077227 */ /* 0x000fc800078e00ff */
[----:B------:R-:W-:Y:S01]  /*0610*/  IMAD.HI.U32 R10, R11, R15, R10 ;  /* 0x0000000f0b0a7227 */ /* 0x000fe200078e000a */
[----:B------:R-:W-:-:S03]  /*0620*/  MOV R15, R18 ;  /* 0x00000012000f7202 */ /* 0x000fc60000000f00 */
[----:B------:R-:W-:Y:S02]  /*0630*/  IMAD.MOV R7, RZ, RZ, -R7 ;  /* 0x000000ffff077224 */ /* 0x000fe400078e0a07 */
[----:B------:R-:W-:-:S04]  /*0640*/  IMAD.HI.U32 R10, R10, R19, RZ ;  /* 0x000000130a0a7227 */ /* 0x000fc800078e00ff */
[----:B------:R-:W-:Y:S01]  /*0650*/  IMAD.HI.U32 R11, R9, R16, RZ ;  /* 0x00000010090b7227 */ /* 0x000fe200078e00ff */
[----:B------:R-:W-:-:S03]  /*0660*/  IADD3 R10, PT, PT, -R10, RZ, RZ ;  /* 0x000000ff0a0a7210 */ /* 0x000fc60007ffe1ff */
[----:B------:R-:W-:Y:S02]  /*0670*/  IMAD R9, R14, R7, R8 ;  /* 0x000000070e097224 */ /* 0x000fe400078e0208 */
[----:B------:R-:W-:Y:S02]  /*0680*/  IMAD R15, R11, R15, R16 ;  /* 0x0000000f0b0f7224 */ /* 0x000fe400078e0210 */
[----:B------:R-:W-:Y:S01]  /*0690*/  IMAD R7, R12, R10, R19 ;  /* 0x0000000a0c077224 */ /* 0x000fe200078e0213 */
[----:B------:R-:W-:Y:S01]  /*06a0*/  ISETP.GT.U32.AND P1, PT, R14, R9, PT ;  /* 0x000000090e00720c */ /* 0x000fe20003f24070 */
[----:B------:R-:W-:Y:S01]  /*06b0*/  IMAD R6, R3, R6, R0 ;  /* 0x0000000603067224 */ /* 0x000fe200078e0200 */
[----:B------:R-:W-:Y:S02]  /*06c0*/  ISETP.GT.U32.AND P3, PT, R4, R15, PT ;  /* 0x0000000f0400720c */ /* 0x000fe40003f64070 */
[----:B------:R-:W-:-:S09]  /*06d0*/  ISETP.GT.U32.AND P0, PT, R12, R7, PT ;  /* 0x000000070c00720c */ /* 0x000fd20003f04070 */
[----:B------:R-:W-:Y:S02]  /*06e0*/  @!P1 IMAD.IADD R9, R9, 0x1, -R14 ;  /* 0x0000000109099824 */ /* 0x000fe400078e0a0e */
[-C--:B------:R-:W-:Y:S02]  /*06f0*/  @!P3 IADD3 R15, PT, PT, R15, -R4.reuse, RZ ;  /* 0x800000040f0fb210 */ /* 0x080fe40007ffe0ff */
[----:B------:R-:W-:Y:S01]  /*0700*/  @!P0 IMAD.IADD R7, R7, 0x1, -R12 ;  /* 0x0000000107078824 */ /* 0x000fe200078e0a0c */
[----:B------:R-:W-:Y:S02]  /*0710*/  ISETP.GT.U32.AND P2, PT, R14, R9, PT ;  /* 0x000000090e00720c */ /* 0x000fe40003f44070 */
[----:B------:R-:W-:Y:S02]  /*0720*/  ISETP.GE.U32.AND P4, PT, R15, R4, PT ;  /* 0x000000040f00720c */ /* 0x000fe40003f86070 */
[----:B------:R-:W-:Y:S02]  /*0730*/  ISETP.GT.U32.AND P1, PT, R12, R7, PT ;  /* 0x000000070c00720c */ /* 0x000fe40003f24070 */
[----:B------:R-:W-:-:S02]  /*0740*/  LOP3.LUT R4, R0, R13, RZ, 0x3c, !PT ;  /* 0x0000000d00047212 */ /* 0x000fc400078e3cff */
[----:B------:R-:W-:Y:S02]  /*0750*/  @!P3 IADD3 R11, PT, PT, R11, 0x1, RZ ;  /* 0x000000010b0bb810 */ /* 0x000fe40007ffe0ff */
[----:B------:R-:W-:Y:S02]  /*0760*/  ISETP.GE.AND P0, PT, R4, RZ, PT ;  /* 0x000000ff0400720c */ /* 0x000fe40003f06270 */
[----:B------:R-:W-:Y:S01]  /*0770*/  ISETP.GE.AND P3, PT, R17, RZ, PT ;  /* 0x000000ff1100720c */ /* 0x000fe20003f66270 */
[----:B------:R-:W-:Y:S01]  /*0780*/  @!P2 IMAD.IADD R9, R9, 0x1, -R14 ;  /* 0x000000010909a824 */ /* 0x000fe200078e0a0e */
[----:B------:R-:W-:Y:S02]  /*0790*/  ISETP.NE.AND P2, PT, R13, RZ, PT ;  /* 0x000000ff0d00720c */ /* 0x000fe40003f45270 */
[----:B------:R-:W-:Y:S01]  /*07a0*/  @P4 IADD3 R11, PT, PT, R11, 0x1, RZ ;  /* 0x000000010b0b4810 */ /* 0x000fe20007ffe0ff */
[----:B------:R-:W-:Y:S01]  /*07b0*/  @!P1 IMAD.IADD R7, R7, 0x1, -R12 ;  /* 0x0000000107079824 */ /* 0x000fe200078e0a0c */
[----:B------:R-:W-:-:S02]  /*07c0*/  ISETP.NE.AND P4, PT, R5, RZ, PT ;  /* 0x000000ff0500720c */ /* 0x000fc40003f85270 */
[----:B------:R-:W-:Y:S01]  /*07d0*/  ISETP.NE.AND P1, PT, R2, RZ, PT ;  /* 0x000000ff0200720c */ /* 0x000fe20003f25270 */
[----:B------:R-:W-:Y:S01]  /*07e0*/  @!P5 IMAD.MOV R7, RZ, RZ, -R7 ;  /* 0x000000ffff07d224 */ /* 0x000fe200078e0a07 */
[----:B------:R-:W-:Y:S01]  /*07f0*/  MOV R4, R9 ;  /* 0x0000000900047202 */ /* 0x000fe20000000f00 */
[----:B------:R-:W-:Y:S01]  /*0800*/  @!P0 IMAD.MOV R11, RZ, RZ, -R11 ;  /* 0x000000ffff0b8224 */ /* 0x000fe200078e0a0b */
[----:B------:R-:W1:Y:S02]  /*0810*/  LDC.64 R8, c[0x0][0x380] ;  /* 0x0000e000ff087b82 */ /* 0x000e640000000a00 */
[----:B------:R-:W-:Y:S02]  /*0820*/  @!P3 IADD3 R4, PT, PT, -R4, RZ, RZ ;  /* 0x000000ff0404b210 */ /* 0x000fe40007ffe1ff */
[----:B------:R-:W-:-:S03]  /*0830*/  @!P2 LOP3.LUT R11, RZ, R13, RZ, 0x33, !PT ;  /* 0x0000000dff0ba212 */ /* 0x000fc600078e33ff */
[----:B------:R-:W-:Y:S02]  /*0840*/  @!P4 LOP3.LUT R4, RZ, R5, RZ, 0x33, !PT ;  /* 0x00000005ff04c212 */ /* 0x000fe400078e33ff */
[----:B------:R-:W-:-:S03]  /*0850*/  @!P1 LOP3.LUT R7, RZ, R2, RZ, 0x33, !PT ;  /* 0x00000002ff079212 */ /* 0x000fc600078e33ff */
[----:B------:R-:W-:-:S04]  /*0860*/  IMAD R5, R11, R5, R4 ;  /* 0x000000050b057224 */ /* 0x000fc800078e0204 */
[----:B------:R-:W-:Y:S01]  /*0870*/  IMAD R4, R5, R2, R7 ;  /* 0x0000000205047224 */ /* 0x000fe200078e0207 */
[----:B------:R-:W-:Y:S01]  /*0880*/  SHF.L.U32 R2, R6, 0x1, RZ ;  /* 0x0000000106027819 */ /* 0x000fe200000006ff */
[----:B------:R-:W-:Y:S02]  /*0890*/  IMAD.SHL.U32 R5, R3, 0x2, RZ ;  /* 0x0000000203057824 */ /* 0x000fe400078e00ff */
[----:B------:R-:W-:-:S04]  /*08a0*/  IMAD.SHL.U32 R3, R4, 0x2, RZ ;  /* 0x0000000204037824 */ /* 0x000fc800078e00ff */
[----:B------:R-:W-:-:S04]  /*08b0*/  IMAD R3, R3, R5, R2 ;  /* 0x0000000503037224 */ /* 0x000fc800078e0202 */
[----:B-1----:R-:W-:-:S05]  /*08c0*/  IMAD.WIDE R8, R3, 0x4, R8 ;  /* 0x0000000403087825 */ /* 0x002fca00078e0208 */
[----:B0-----:R-:W2:Y:S01]  /*08d0*/  LDG.E R6, desc[UR4][R8.64] ;  /* 0x0000000408067981 */ /* 0x001ea2000c1e1900 */
[----:B------:R-:W-:Y:S02]  /*08e0*/  IMAD.WIDE R2, R5, 0x4, R8 ;  /* 0x0000000405027825 */ /* 0x000fe400078e0208 */
[----:B------:R-:W0:Y:S01]  /*08f0*/  LDC.64 R4, c[0x0][0x388] ;  /* 0x0000e200ff047b82 */ /* 0x000e220000000a00 */
[----:B------:R-:W3:Y:S04]  /*0900*/  LDG.E R7, desc[UR4][R8.64+0x4] ;  /* 0x0000040408077981 */ /* 0x000ee8000c1e1900 */
[----:B------:R-:W4:Y:S04]  /*0910*/  LDG.E R11, desc[UR4][R2.64] ;  /* 0x00000004020b7981 */ /* 0x000f28000c1e1900 */
[----:B------:R-:W5:Y:S01]  /*0920*/  LDG.E R13, desc[UR4][R2.64+0x4] ;  /* 0x00000404020d7981 */ /* 0x000f62000c1e1900 */
[----:B0-----:R-:W-:-:S04]  /*0930*/  IMAD.WIDE R4, R0, 0x4, R4 ;  /* 0x0000000400047825 */ /* 0x001fc800078e0204 */
[----:B--2---:R-:W-:-:S04]  /*0940*/  FADD R6, RZ, R6 ;  /* 0x00000006ff067221 */ /* 0x004fc80000000000 */
[----:B---3--:R-:W-:-:S04]  /*0950*/  FADD R6, R6, R7 ;  /* 0x0000000706067221 */ /* 0x008fc80000000000 */
[----:B----4-:R-:W-:-:S04]  /*0960*/  FADD R6, R6, R11 ;  /* 0x0000000b06067221 */ /* 0x010fc80000000000 */
[----:B-----5:R-:W-:-:S05]  /*0970*/  FADD R13, R6, R13 ;  /* 0x0000000d060d7221 */ /* 0x020fca0000000000 */
[----:B------:R-:W-:Y:S01]  /*0980*/  STG.E desc[UR4][R4.64], R13 ;  /* 0x0000000d04007986 */ /* 0x000fe2000c101904 */
[----:B------:R-:W-:Y:S05]  /*0990*/  EXIT ;  /* 0x000000000000794d */ /* 0x000fea0003800000 */
.L_x_18:
        /* <DEDUP_REMOVED lines=14> */
.L_x_61:


//--------------------- .text._Z25maxpool2d_backward_kernelPKfS0_S0_Pfiiii --------------------------
	.section	.text._Z25maxpool2d_backward_kernelPKfS0_S0_Pfiiii,"ax",@progbits
	.align	128
        .global         _Z25maxpool2d_backward_kernelPKfS0_S0_Pfiiii
        .type           _Z25maxpool2d_backward_kernelPKfS0_S0_Pfiiii,@function
        .size           _Z25maxpool2d_backward_kernelPKfS0_S0_Pfiiii,(.L_x_62 - _Z25maxpool2d_backward_kernelPKfS0_S0_Pfiiii)
        .other          _Z25maxpool2d_backward_kernelPKfS0_S0_Pfiiii,@"STO_CUDA_ENTRY STV_DEFAULT"
_Z25maxpool2d_backward_kernelPKfS0_S0_Pfiiii:
.text._Z25maxpool2d_backward_kernelPKfS0_S0_Pfiiii:
[----:B------:R-:W-:Y:S08]  /*0000*/  LDC R1, c[0x0][0x37c] ;  /* 0x0000df00ff017b82 */ /* 0x000ff00000000800 */
[----:B------:R-:W0:Y:S01]  /*0010*/  LDC.64 R2, c[0x0][0x3a8] ;  /* 0x0000ea00ff027b82 */ /* 0x000e220000000a00 */
[----:B------:R-:W1:Y:S07]  /*0020*/  S2R R9, SR_TID.X ;  /* 0x0000000000097919 */ /* 0x000e6e0000002100 */
[----:B------:R-:W2:Y:S08]  /*0030*/  LDC.64 R4, c[0x0][0x3a0] ;  /* 0x0000e800ff047b82 */ /* 0x000eb00000000a00 */
[----:B------:R-:W1:Y:S08]  /*0040*/  S2UR UR4, SR_CTAID.X ;  /* 0x00000000000479c3 */ /* 0x000e700000002500 */
[----:B------:R-:W1:Y:S01]  /*0050*/  LDC R8, c[0x0][0x360] ;  /* 0x0000d800ff087b82 */ /* 0x000e620000000800 */
[----:B0-----:R-:W-:-:S02]  /*0060*/  LEA.HI R0, R2, R2, RZ, 0x1 ;  /* 0x0000000202007211 */ /* 0x001fc400078f08ff */
[----:B------:R-:W-:Y:S02]  /*0070*/  LEA.HI R13, R3, R3, RZ, 0x1 ;  /* 0x00000003030d7211 */ /* 0x000fe400078f08ff */
[----:B------:R-:W-:Y:S02]  /*0080*/  SHF.R.S32.HI R0, RZ, 0x1, R0 ;  /* 0x00000001ff007819 */ /* 0x000fe40000011400 */
[----:B------:R-:W-:Y:S01]  /*0090*/  SHF.R.S32.HI R13, RZ, 0x1, R13 ;  /* 0x00000001ff0d7819 */ /* 0x000fe2000001140d */
[----:B--2---:R-:W-:-:S04]  /*00a0*/  IMAD R7, R5, R4, RZ ;  /* 0x0000000405077224 */ /* 0x004fc800078e02ff */
[----:B------:R-:W-:-:S04]  /*00b0*/  IMAD R6, R0, R7, RZ ;  /* 0x0000000700067224 */ /* 0x000fc800078e02ff */
[----:B------:R-:W-:Y:S02]  /*00c0*/  IMAD R7, R13, R6, RZ ;  /* 0x000000060d077224 */ /* 0x000fe400078e02ff */
[----:B-1----:R-:W-:-:S05]  /*00d0*/  IMAD R4, R8, UR4, R9 ;  /* 0x0000000408047c24 */ /* 0x002fca000f8e0209 */
[----:B------:R-:W-:-:S13]  /*00e0*/  ISETP.GE.AND P0, PT, R4, R7, PT ;  /* 0x000000070400720c */ /* 0x000fda0003f06270 */
[----:B------:R-:W-:Y:S05]  /*00f0*/  @P0 EXIT ;  /* 0x000000000000094d */ /* 0x000fea0003800000 */
[-C--:B------:R-:W-:Y:S01]  /*0100*/  IMAD R10, R0, R13.reuse, RZ ;  /* 0x0000000d000a7224 */ /* 0x080fe200078e02ff */
[----:B------:R-:W-:Y:S01]  /*0110*/  IABS R18, R13 ;  /* 0x0000000d00127213 */ /* 0x000fe20000000000 */
[----:B------:R-:W0:Y:S01]  /*0120*/  LDCU.64 UR4, c[0x0][0x358] ;  /* 0x00006b00ff0477ac */ /* 0x000e220008000a00 */
[----:B------:R-:W-:Y:S02]  /*0130*/  IABS R14, R0 ;  /* 0x00000000000e7213 */ /* 0x000fe40000000000 */
[-C--:B------:R-:W-:Y:S01]  /*0140*/  IABS R11, R10.reuse ;  /* 0x0000000a000b7213 */ /* 0x080fe20000000000 */
[----:B------:R-:W1:Y:S01]  /*0150*/  I2F.RP R15, R18 ;  /* 0x00000012000f7306 */ /* 0x000e620000209400 */
[----:B------:R-:W-:Y:S02]  /*0160*/  IABS R12, R5 ;  /* 0x00000005000c7213 */ /* 0x000fe40000000000 */
[----:B------:R-:W-:Y:S02]  /*0170*/  IABS R22, R10 ;  /* 0x0000000a00167213 */ /* 0x000fe40000000000 */
[----:B------:R-:W-:-:S03]  /*0180*/  ISETP.NE.AND P4, PT, R13, RZ, PT ;  /* 0x000000ff0d00720c */ /* 0x000fc60003f85270 */
[----:B------:R-:W2:Y:S01]  /*0190*/  I2F.RP R16, R11 ;  /* 0x0000000b00107306 */ /* 0x000ea20000209400 */
[----:B------:R-:W-:-:S07]  /*01a0*/  IMAD.MOV R23, RZ, RZ, -R22 ;  /* 0x000000ffff177224 */ /* 0x000fce00078e0a16 */
[----:B-1----:R-:W1:Y:S08]  /*01b0*/  MUFU.RCP R15, R15 ;  /* 0x0000000f000f7308 */ /* 0x002e700000001000 */
[----:B--2---:R-:W2:Y:S08]  /*01c0*/  MUFU.RCP R16, R16 ;  /* 0x0000001000107308 */ /* 0x004eb00000001000 */
[----:B------:R-:W-:Y:S01]  /*01d0*/  I2F.RP R6, R14 ;  /* 0x0000000e00067306 */ /* 0x000fe20000209400 */
[----:B-1----:R-:W-:-:S02]  /*01e0*/  VIADD R7, R15, 0xffffffe ;  /* 0x0ffffffe0f077836 */ /* 0x002fc40000000000 */
[----:B------:R-:W-:-:S05]  /*01f0*/  IMAD R15, R10, R5, RZ ;  /* 0x000000050a0f7224 */ /* 0x000fca00078e02ff */
[----:B------:R-:W1:Y:S01]  /*0200*/  F2I.FTZ.U32.TRUNC.NTZ R7, R7 ;  /* 0x0000000700077305 */ /* 0x000e62000021f000 */
[----:B--2---:R-:W-:Y:S01]  /*0210*/  VIADD R8, R16, 0xffffffe ;  /* 0x0ffffffe10087836 */ /* 0x004fe20000000000 */
[----:B------:R-:W-:-:S06]  /*0220*/  IABS R20, R15 ;  /* 0x0000000f00147213 */ /* 0x000fcc0000000000 */
[----:B------:R2:W3:Y:S01]  /*0230*/  F2I.FTZ.U32.TRUNC.NTZ R9, R8 ;  /* 0x0000000800097305 */ /* 0x0004e2000021f000 */
[----:B-1----:R-:W-:-:S07]  /*0240*/  IMAD.MOV R21, RZ, RZ, -R7 ;  /* 0x000000ffff157224 */ /* 0x002fce00078e0a07 */
[----:B------:R-:W1:Y:S01]  /*0250*/  MUFU.RCP R6, R6 ;  /* 0x0000000600067308 */ /* 0x000e620000001000 */
[----:B--2---:R-:W-:Y:S02]  /*0260*/  IMAD.MOV.U32 R8, RZ, RZ, RZ ;  /* 0x000000ffff087224 */ /* 0x004fe400078e00ff */
[----:B------:R-:W-:Y:S01]  /*0270*/  IMAD R21, R21, R18, RZ ;  /* 0x0000001215157224 */ /* 0x000fe200078e02ff */
[----:B---3--:R-:W-:-:S04]  /*0280*/  IADD3 R16, PT, PT, RZ, -R9, RZ ;  /* 0x80000009ff107210 */ /* 0x008fc80007ffe0ff */
[----:B------:R-:W2:Y:S01]  /*0290*/  I2F.RP R19, R12 ;  /* 0x0000000c00137306 */ /* 0x000ea20000209400 */
[----:B------:R-:W-:Y:S01]  /*02a0*/  IMAD R17, R16, R11, RZ ;  /* 0x0000000b10117224 */ /* 0x000fe200078e02ff */
[----:B------:R-:W-:-:S03]  /*02b0*/  IABS R16, R4 ;  /* 0x0000000400107213 */ /* 0x000fc60000000000 */
[----:B------:R-:W-:Y:S01]  /*02c0*/  IMAD.HI.U32 R9, R9, R17, R8 ;  /* 0x0000001109097227 */ /* 0x000fe200078e0008 */
[----:B------:R-:W-:Y:S02]  /*02d0*/  IABS R8, R13 ;  /* 0x0000000d00087213 */ /* 0x000fe40000000000 */
[----:B------:R-:W-:Y:S01]  /*02e0*/  MOV R17, R20 ;  /* 0x0000001400117202 */ /* 0x000fe20000000f00 */
[----:B-1----:R-:W-:Y:S02]  /*02f0*/  VIADD R22, R6, 0xffffffe ;  /* 0x0ffffffe06167836 */ /* 0x002fe40000000000 */
[----:B------:R-:W-:Y:S02]  /*0300*/  HFMA2 R6, -RZ, RZ, 0, 0 ;  /* 0x00000000ff067431 */ /* 0x000fe400000001ff */
[----:B------:R-:W-:Y:S01]  /*0310*/  IMAD.MOV R25, RZ, RZ, -R8 ;  /* 0x000000ffff197224 */ /* 0x000fe200078e0a08 */
[----:B------:R-:W1:Y:S01]  /*0320*/  I2F.RP R20, R17 ;  /* 0x0000001100147306 */ /* 0x000e620000209400 */
[----:B------:R-:W-:-:S02]  /*0330*/  IMAD.MOV.U32 R8, RZ, RZ, R23 ;  /* 0x000000ffff087224 */ /* 0x000fc400078e0017 */
[----:B------:R-:W-:-:S04]  /*0340*/  IMAD.HI.U32 R23, R9, R16, RZ ;  /* 0x0000001009177227 */ /* 0x000fc800078e00ff */
[----:B------:R-:W-:Y:S01]  /*0350*/  IMAD R8, R23, R8, R16 ;  /* 0x0000000817087224 */ /* 0x000fe200078e0210 */
[----:B--2---:R-:W2:Y:S01]  /*0360*/  MUFU.RCP R19, R19 ;  /* 0x0000001300137308 */ /* 0x004ea20000001000 */
[----:B------:R-:W-:Y:S01]  /*0370*/  IMAD.HI.U32 R21, R7, R21, R6 ;  /* 0x0000001507157227 */ /* 0x000fe200078e0006 */
[----:B------:R-:W-:Y:S02]  /*0380*/  LOP3.LUT R6, R4, R13, RZ, 0x3c, !PT ;  /* 0x0000000d04067212 */ /* 0x000fe400078e3cff */
[----:B------:R-:W-:Y:S02]  /*0390*/  ISETP.GT.U32.AND P6, PT, R11, R8, PT ;  /* 0x000000080b00720c */ /* 0x000fe40003fc4070 */
[----:B------:R-:W-:Y:S01]  /*03a0*/  ISETP.GE.AND P0, PT, R6, RZ, PT ;  /* 0x000000ff0600720c */ /* 0x000fe20003f06270 */
[----:B------:R-:W-:Y:S01]  /*03b0*/  IMAD.HI.U32 R21, R21, R16, RZ ;  /* 0x0000001015157227 */ /* 0x000fe200078e00ff */
[----:B-1----:R-:W1:Y:S01]  /*03c0*/  MUFU.RCP R20, R20 ;  /* 0x0000001400147308 */ /* 0x002e620000001000 */
[----:B------:R-:W-:-:S02]  /*03d0*/  MOV R6, RZ ;  /* 0x000000ff00067202 */ /* 0x000fc40000000f00 */
[----:B------:R-:W-:-:S05]  /*03e0*/  IMAD R25, R21, R25, R16 ;  /* 0x0000001915197224 */ /* 0x000fca00078e0210 */
[----:B------:R-:W-:Y:S01]  /*03f0*/  ISETP.GT.U32.AND P5, PT, R18, R25, PT ;  /* 0x000000191200720c */ /* 0x000fe20003fa4070 */
[----:B------:R-:W3:Y:S01]  /*0400*/  F2I.FTZ.U32.TRUNC.NTZ R7, R22 ;  /* 0x0000001600077305 */ /* 0x000ee2000021f000 */
[----:B--2---:R-:W-:Y:S01]  /*0410*/  IADD3 R9, PT, PT, R19, 0xffffffe, RZ ;  /* 0x0ffffffe13097810 */ /* 0x004fe20007ffe0ff */
[----:B------:R-:W-:Y:S01]  /*0420*/  @!P6 IMAD.IADD R8, R8, 0x1, -R11 ;  /* 0x000000010808e824 */ /* 0x000fe200078e0a0b */
[----:B------:R-:W-:Y:S01]  /*0430*/  LOP3.LUT R19, R4, R10, RZ, 0x3c, !PT ;  /* 0x0000000a04137212 */ /* 0x000fe200078e3cff */
[----:B------:R-:W-:-:S03]  /*0440*/  @!P6 VIADD R23, R23, 0x1 ;  /* 0x000000011717e836 */ /* 0x000fc60000000000 */
[----:B------:R-:W-:Y:S01]  /*0450*/  ISETP.GE.U32.AND P1, PT, R8, R11, PT ;  /* 0x0000000b0800720c */ /* 0x000fe20003f26070 */
[----:B------:R-:W2:Y:S01]  /*0460*/  F2I.FTZ.U32.TRUNC.NTZ R9, R9 ;  /* 0x0000000900097305 */ /* 0x000ea2000021f000 */
[----:B------:R-:W-:Y:S01]  /*0470*/  ISETP.GE.AND P2, PT, R19, RZ, PT ;  /* 0x000000ff1300720c */ /* 0x000fe20003f46270 */
[----:B-1----:R-:W-:Y:S02]  /*0480*/  VIADD R20, R20, 0xffffffe ;  /* 0x0ffffffe14147836 */ /* 0x002fe40000000000 */
[----:B------:R-:W-:Y:S02]  /*0490*/  HFMA2 R8, -RZ, RZ, 0, 0 ;  /* 0x00000000ff087431 */ /* 0x000fe400000001ff */
[----:B------:R-:W-:Y:S01]  /*04a0*/  @!P5 IMAD.IADD R25, R25, 0x1, -R18 ;  /* 0x000000011919d824 */ /* 0x000fe200078e0a12 */
[----:B------:R-:W-:Y:S02]  /*04b0*/  @!P5 IADD3 R21, PT, PT, R21, 0x1, RZ ;  /* 0x000000011515d810 */ /* 0x000fe40007ffe0ff */
[----:B------:R-:W-:Y:S01]  /*04c0*/  ISETP.NE.AND P5, PT, R10, RZ, PT ;  /* 0x000000ff0a00720c */ /* 0x000fe20003fa5270 */
[----:B------:R-:W1:Y:S01]  /*04d0*/  F2I.FTZ.U32.TRUNC.NTZ R11, R20 ;  /* 0x00000014000b7305 */ /* 0x000e62000021f000 */
[----:B------:R-:W-:-:S02]  /*04e0*/  ISETP.GE.U32.AND P3, PT, R25, R18, PT ;  /* 0x000000121900720c */ /* 0x000fc40003f66070 */
[----:B---3--:R-:W-:Y:S01]  /*04f0*/  IADD3 R19, PT, PT, RZ, -R7, RZ ;  /* 0x80000007ff137210 */ /* 0x008fe20007ffe0ff */
[----:B------:R-:W-:Y:S01]  /*0500*/  @P1 VIADD R23, R23, 0x1 ;  /* 0x0000000117171836 */ /* 0x000fe20000000000 */
[----:B------:R-:W-:Y:S01]  /*0510*/  IABS R22, R15 ;  /* 0x0000000f00167213 */ /* 0x000fe20000000000 */
[----:B--2---:R-:W-:Y:S02]  /*0520*/  IMAD.MOV R25, RZ, RZ, -R9 ;  /* 0x000000ffff197224 */ /* 0x004fe400078e0a09 */
[----:B------:R-:W-:Y:S02]  /*0530*/  IMAD R19, R19, R14, RZ ;  /* 0x0000000e13137224 */ /* 0x000fe400078e02ff */
[----:B------:R-:W-:Y:S02]  /*0540*/  @!P2 IMAD.MOV R23, RZ, RZ, -R23 ;  /* 0x000000ffff17a224 */ /* 0x000fe400078e0a17 */
[----:B------:R-:W-:Y:S01]  /*0550*/  @!P5 LOP3.LUT R23, RZ, R10, RZ, 0x33, !PT ;  /* 0x0000000aff17d212 */ /* 0x000fe200078e33ff */
[----:B------:R-:W-:-:S03]  /*0560*/  IMAD.HI.U32 R6, R7, R19, R6 ;  /* 0x0000001307067227 */ /* 0x000fc600078e0006 */
[----:B------:R-:W-:Y:S01]  /*0570*/  IABS R10, R23 ;  /* 0x00000017000a7213 */ /* 0x000fe20000000000 */
[----:B------:R-:W-:Y:S02]  /*0580*/  IMAD R7, R25, R12, RZ ;  /* 0x0000000c19077224 */ /* 0x000fe400078e02ff */
[----:B------:R-:W-:Y:S02]  /*0590*/  @P3 VIADD R21, R21, 0x1 ;  /* 0x0000000115153836 */ /* 0x000fe40000000000 */
[----:B------:R-:W-:Y:S01]  /*05a0*/  IMAD.HI.U32 R8, R9, R7, R8 ;  /* 0x0000000709087227 */ /* 0x000fe200078e0008 */
[----:B------:R-:W-:-:S03]  /*05b0*/  IABS R7, R0 ;  /* 0x0000000000077213 */ /* 0x000fc60000000000 */
[----:B------:R-:W-:Y:S01]  /*05c0*/  @!P0 IMAD.MOV R21, RZ, RZ, -R21 ;  /* 0x000000ffff158224 */ /* 0x000fe200078e0a15 */
[----:B------:R-:W-:Y:S01]  /*05d0*/  @!P4 LOP3.LUT R21, RZ, R13, RZ, 0x33, !PT ;  /* 0x0000000dff15c212 */ /* 0x000fe200078e33ff */
[----:B-1----:R-:W-:Y:S01]  /*05e0*/  IMAD.MOV R20, RZ, RZ, -R11 ;  /* 0x000000ffff147224 */ /* 0x002fe200078e0a0b */
[----:B------:R-:W-:Y:S01]  /*05f0*/  IADD3 R18, PT, PT, RZ, -R7, RZ ;  /* 0x80000007ff127210 */ /* 0x000fe20007ffe0ff */
[----:B------:R-:W-:Y:S01]  /*0600*/  IMAD.MOV.U32 R7, RZ, RZ, R10 ;  /* 0x000000ffff077224 */ /* 0x000fe200078e000a */
[----:B------:R-:W-:Y:S01]  /*0610*/  IABS R9, R21 ;  /* 0x0000001500097213 */ /* 0x000fe20000000000 */
[----:B------:R-:W-:Y:S02]  /*0620*/  IMAD R19, R20, R17, RZ ;  /* 0x0000001114137224 */ /* 0x000fe400078e02ff */
[----:B------:R-:W-:Y:S02]  /*0630*/  IMAD.MOV.U32 R10, RZ, RZ, RZ ;  /* 0x000000ffff0a7224 */ /* 0x000fe400078e00ff */
[----:B------:R-:W-:-:S04]  /*0640*/  IMAD.HI.U32 R6, R6, R9, RZ ;  /* 0x0000000906067227 */ /* 0x000fc800078e00ff */
[----:B------:R-:W-:Y:S01]  /*0650*/  IMAD.HI.U32 R11, R11, R19, R10 ;  /* 0x000000130b0b7227 */ /* 0x000fe200078e000a */
[----:B------:R-:W-:-:S03]  /*0660*/  MOV R10, R18 ;  /* 0x00000012000a7202 */ /* 0x000fc60000000f00 */
[----:B------:R-:W-:Y:S02]  /*0670*/  IMAD.MOV R22, RZ, RZ, -R22 ;  /* 0x000000ffff167224 */ /* 0x000fe400078e0a16 */
[----:B------:R-:W-:-:S04]  /*0680*/  IMAD.HI.U32 R8, R8, R7, RZ ;  /* 0x0000000708087227 */ /* 0x000fc800078e00ff */
[----:B------:R-:W-:Y:S01]  /*0690*/  IMAD R9, R6, R10, R9 ;  /* 0x0000000a06097224 */ /* 0x000fe200078e0209 */
[----:B------:R-:W-:Y:S01]  /*06a0*/  MOV R6, R22 ;  /* 0x0000001600067202 */ /* 0x000fe20000000f00 */
[----:B------:R-:W-:-:S03]  /*06b0*/  IMAD.HI.U32 R19, R11, R16, RZ ;  /* 0x000000100b137227 */ /* 0x000fc600078e00ff */
[----:B------:R-:W-:Y:S01]  /*06c0*/  ISETP.GT.U32.AND P0, PT, R14, R9, PT ;  /* 0x000000090e00720c */ /* 0x000fe20003f04070 */
[----:B------:R-:W-:Y:S02]  /*06d0*/  IMAD.MOV R8, RZ, RZ, -R8 ;  /* 0x000000ffff087224 */ /* 0x000fe400078e0a08 */
[----:B------:R-:W-:Y:S01]  /*06e0*/  IMAD R16, R19, R6, R16 ;  /* 0x0000000613107224 */ /* 0x000fe200078e0210 */
[----:B------:R-:W-:Y:S01]  /*06f0*/  LOP3.LUT R6, R4, R15, RZ, 0x3c, !PT ;  /* 0x0000000f04067212 */ /* 0x000fe200078e3cff */
[----:B------:R-:W-:-:S03]  /*0700*/  IMAD R11, R12, R8, R7 ;  /* 0x000000080c0b7224 */ /* 0x000fc600078e0207 */
[----:B------:R-:W-:Y:S02]  /*0710*/  ISETP.GT.U32.AND P3, PT, R17, R16, PT ;  /* 0x000000101100720c */ /* 0x000fe40003f64070 */
[----:B------:R-:W-:-:S03]  /*0720*/  ISETP.GT.U32.AND P1, PT, R12, R11, PT ;  /* 0x0000000b0c00720c */ /* 0x000fc60003f24070 */
[----:B------:R-:W-:Y:S01]  /*0730*/  @!P0 IMAD.IADD R9, R9, 0x1, -R14 ;  /* 0x0000000109098824 */ /* 0x000fe200078e0a0e */
[----:B------:R-:W-:Y:S02]  /*0740*/  ISETP.GE.AND P0, PT, R6, RZ, PT ;  /* 0x000000ff0600720c */ /* 0x000fe40003f06270 */
[----:B------:R-:W1:Y:S02]  /*0750*/  LDC.64 R6, c[0x0][0x388] ;  /* 0x0000e200ff067b82 */ /* 0x000e640000000a00 */
[----:B------:R-:W-:-:S03]  /*0760*/  ISETP.GT.U32.AND P4, PT, R14, R9, PT ;  /* 0x000000090e00720c */ /* 0x000fc60003f84070 */
[----:B------:R-:W-:Y:S02]  /*0770*/  @!P3 IMAD.IADD R16, R16, 0x1, -R17 ;  /* 0x000000011010b824 */ /* 0x000fe400078e0a11 */
[----:B------:R-:W-:Y:S01]  /*0780*/  @!P1 IADD3 R11, PT, PT, R11, -R12, RZ ;  /* 0x8000000c0b0b9210 */ /* 0x000fe20007ffe0ff */
[----:B------:R-:W-:Y:S01]  /*0790*/  @!P3 VIADD R19, R19, 0x1 ;  /* 0x000000011313b836 */ /* 0x000fe20000000000 */
[----:B------:R-:W-:Y:S02]  /*07a0*/  ISETP.GE.AND P1, PT, R23, RZ, PT ;  /* 0x000000ff1700720c */ /* 0x000fe40003f26270 */
[----:B------:R-:W-:Y:S02]  /*07b0*/  ISETP.GT.U32.AND P5, PT, R12, R11, PT ;  /* 0x0000000b0c00720c */ /* 0x000fe40003fa4070 */
[----:B------:R-:W-:Y:S02]  /*07c0*/  ISETP.GE.U32.AND P2, PT, R16, R17, PT ;  /* 0x000000111000720c */ /* 0x000fe40003f46070 */
[----:B------:R-:W-:-:S02]  /*07d0*/  @!P4 IADD3 R9, PT, PT, R9, -R14, RZ ;  /* 0x8000000e0909c210 */ /* 0x000fc40007ffe0ff */
[----:B------:R-:W-:Y:S01]  /*07e0*/  ISETP.GE.AND P3, PT, R21, RZ, PT ;  /* 0x000000ff1500720c */ /* 0x000fe20003f66270 */
[----:B------:R-:W-:Y:S01]  /*07f0*/  IMAD.MOV R21, RZ, RZ, -R21 ;  /* 0x000000ffff157224 */ /* 0x000fe200078e0a15 */
[----:B------:R-:W-:Y:S02]  /*0800*/  ISETP.NE.AND P4, PT, R0, RZ, PT ;  /* 0x000000ff0000720c */ /* 0x000fe40003f85270 */
[----:B------:R-:W-:Y:S02]  /*0810*/  MOV R10, R9 ;  /* 0x00000009000a7202 */ /* 0x000fe40000000f00 */
[----:B------:R-:W2:Y:S01]  /*0820*/  LDC.64 R8, c[0x0][0x380] ;  /* 0x0000e000ff087b82 */ /* 0x000ea20000000a00 */
[----:B------:R-:W-:Y:S02]  /*0830*/  @!P5 IADD3 R11, PT, PT, R11, -R12, RZ ;  /* 0x8000000c0b0bd210 */ /* 0x000fe40007ffe0ff */
[----:B------:R-:W-:Y:S01]  /*0840*/  @P2 VIADD R19, R19, 0x1 ;  /* 0x0000000113132836 */ /* 0x000fe20000000000 */
[----:B------:R-:W-:-:S02]  /*0850*/  ISETP.NE.AND P5, PT, R15, RZ, PT ;  /* 0x000000ff0f00720c */ /* 0x000fc40003fa5270 */
[----:B------:R-:W-:Y:S01]  /*0860*/  ISETP.NE.AND P2, PT, R5, RZ, PT ;  /* 0x000000ff0500720c */ /* 0x000fe20003f45270 */
[----:B------:R-:W-:Y:S01]  /*0870*/  IMAD.MOV.U32 R12, RZ, RZ, R11 ;  /* 0x000000ffff0c7224 */ /* 0x000fe200078e000b */
[----:B------:R-:W-:Y:S01]  /*0880*/  @!P0 IADD3 R19, PT, PT, -R19, RZ, RZ ;  /* 0x000000ff13138210 */ /* 0x000fe20007ffe1ff */
[----:B------:R-:W-:Y:S01]  /*0890*/  @!P3 IMAD.MOV R10, RZ, RZ, -R10 ;  /* 0x000000ffff0ab224 */ /* 0x000fe200078e0a0a */
[----:B------:R-:W-:Y:S01]  /*08a0*/  @!P4 LOP3.LUT R10, RZ, R0, RZ, 0x33, !PT ;  /* 0x00000000ff0ac212 */ /* 0x000fe200078e33ff */
[----:B------:R-:W-:Y:S01]  /*08b0*/  IMAD R0, R13, R21, R4 ;  /* 0x000000150d007224 */ /* 0x000fe200078e0204 */
[----:B------:R-:W-:Y:S02]  /*08c0*/  @!P1 IADD3 R12, PT, PT, -R12, RZ, RZ ;  /* 0x000000ff0c0c9210 */ /* 0x000fe40007ffe1ff */
[----:B------:R-:W-:Y:S01]  /*08d0*/  SHF.L.U32 R11, R10, 0x1, RZ ;  /* 0x000000010a0b7819 */ /* 0x000fe200000006ff */
[----:B------:R-:W-:Y:S02]  /*08e0*/  IMAD.SHL.U32 R0, R0, 0x2, RZ ;  /* 0x0000000200007824 */ /* 0x000fe400078e00ff */
[----:B------:R-:W-:-:S02]  /*08f0*/  @!P5 LOP3.LUT R19, RZ, R15, RZ, 0x33, !PT ;  /* 0x0000000fff13d212 */ /* 0x000fc400078e33ff */
[----:B------:R-:W-:-:S05]  /*0900*/  @!P2 LOP3.LUT R12, RZ, R5, RZ, 0x33, !PT ;  /* 0x00000005ff0ca212 */ /* 0x000fca00078e33ff */
[----:B------:R-:W-:-:S04]  /*0910*/  IMAD R5, R19, R5, R12 ;  /* 0x0000000513057224 */ /* 0x000fc800078e020c */
[----:B------:R-:W-:Y:S02]  /*0920*/  IMAD R5, R5, R2, R11 ;  /* 0x0000000205057224 */ /* 0x000fe400078e020b */
[----:B-1----:R-:W-:Y:S02]  /*0930*/  IMAD.WIDE R10, R4, 0x4, R6 ;  /* 0x00000004040a7825 */ /* 0x002fe400078e0206 */
[----:B------:R-:W1:Y:S02]  /*0940*/  LDC.64 R6, c[0x0][0x398] ;  /* 0x0000e600ff067b82 */ /* 0x000e640000000a00 */
[----:B------:R-:W-:Y:S02]  /*0950*/  IMAD R17, R5, R3, R0 ;  /* 0x0000000305117224 */ /* 0x000fe400078e0200 */
[----:B0-----:R-:W3:Y:S02]  /*0960*/  LDG.E R10, desc[UR4][R10.64] ;  /* 0x000000040a0a7981 */ /* 0x001ee4000c1e1900 */
[----:B--2---:R-:W-:-:S02]  /*0970*/  IMAD.WIDE R12, R17, 0x4, R8 ;  /* 0x00000004110c7825 */ /* 0x004fc400078e0208 */
[----:B------:R-:W0:Y:S03]  /*0980*/  LDC.64 R8, c[0x0][0x390] ;  /* 0x0000e400ff087b82 */ /* 0x000e260000000a00 */
[----:B------:R-:W3:Y:S01]  /*0990*/  LDG.E R5, desc[UR4][R12.64] ;  /* 0x000000040c057981 */ /* 0x000ee2000c1e1900 */
[----:B------:R-:W-:Y:S01]  /*09a0*/  BSSY.RECONVERGENT B0, `(.L_x_19) ;  /* 0x0000007000007945 */ /* 0x000fe20003800200 */
[----:B---3--:R-:W-:Y:S01]  /*09b0*/  FSETP.NEU.AND P0, PT, R5, R10, PT ;  /* 0x0000000a0500720b */ /* 0x008fe20003f0d000 */
[----:B0-----:R-:W-:-:S05]  /*09c0*/  IMAD.WIDE R4, R4, 0x4, R8 ;  /* 0x0000000404047825 */ /* 0x001fca00078e0208 */
[----:B------:R0:W5:Y:S01]  /*09d0*/  LDG.E R15, desc[UR4][R4.64] ;  /* 0x00000004040f7981 */ /* 0x000162000c1e1900 */
[----:B-1----:R-:W-:-:S06]  /*09e0*/  IMAD.WIDE R8, R17, 0x4, R6 ;  /* 0x0000000411087825 */ /* 0x002fcc00078e0206 */
[----:B------:R-:W-:Y:S05]  /*09f0*/  @P0 BRA `(.L_x_20) ;  /* 0x0000000000040947 */ /* 0x000fea0003800000 */
[----:B-----5:R1:W-:Y:S02]  /*0a00*/  REDG.E.ADD.F32.FTZ.RN.STRONG.GPU desc[UR4][R8.64], R15 ;  /* 0x0000000f080079a6 */ /* 0x0203e4000c12f304 */
.L_x_20:
[----:B------:R-:W-:Y:S05]  /*0a10*/  BSYNC.RECONVERGENT B0 ;  /* 0x0000000000007941 */ /* 0x000fea0003800200 */
.L_x_19:
[----:B0-----:R-:W2:Y:S01]  /*0a20*/  LDG.E R5, desc[UR4][R12.64+0x4] ;  /* 0x000004040c057981 */ /* 0x001ea2000c1e1900 */
[----:B------:R-:W-:Y:S01]  /*0a30*/  BSSY.RECONVERGENT B0, `(.L_x_21) ;  /* 0x0000005000007945 */ /* 0x000fe20003800200 */
[----:B--2---:R-:W-:Y:S01]  /*0a40*/  FSETP.NEU.AND P0, PT, R5, R10, PT ;  /* 0x0000000a0500720b */ /* 0x004fe20003f0d000 */
[----:B------:R-:W-:-:S12]  /*0a50*/  IMAD.WIDE R4, R3, 0x4, R12 ;  /* 0x0000000403047825 */ /* 0x000fd800078e020c */
[----:B------:R-:W-:Y:S05]  /*0a60*/  @P0 BRA `(.L_x_22) ;  /* 0x0000000000040947 */ /* 0x000fea0003800000 */
[----:B-----5:R0:W-:Y:S02]  /*0a70*/  REDG.E.ADD.F32.FTZ.RN.STRONG.GPU desc[UR4][R8.64+0x4], R15 ;  /* 0x0000040f080079a6 */ /* 0x0201e4000c12f304 */
.L_x_22:
[----:B------:R-:W-:Y:S05]  /*0a80*/  BSYNC.RECONVERGENT B0 ;  /* 0x0000000000007941 */ /* 0x000fea0003800200 */
.L_x_21:
[----:B01----:R-:W2:Y:S01]  /*0a90*/  LDG.E R9, desc[UR4][R4.64] ;  /* 0x0000000404097981 */ /* 0x003ea2000c1e1900 */
[----:B------:R-:W-:Y:S01]  /*0aa0*/  IADD3 R3, PT, PT, R17, R3, RZ ;  /* 0x0000000311037210 */ /* 0x000fe20007ffe0ff */
[----:B------:R-:W-:Y:S04]  /*0ab0*/  BSSY.RECONVERGENT B0, `(.L_x_23) ;  /* 0x0000005000007945 */ /* 0x000fe80003800200 */
[----:B------:R-:W-:Y:S01]  /*0ac0*/  IMAD.WIDE R6, R3, 0x4, R6 ;  /* 0x0000000403067825 */ /* 0x000fe200078e0206 */
[----:B--2---:R-:W-:-:S13]  /*0ad0*/  FSETP.NEU.AND P0, PT, R9, R10, PT ;  /* 0x0000000a0900720b */ /* 0x004fda0003f0d000 */
[----:B------:R-:W-:Y:S05]  /*0ae0*/  @P0 BRA `(.L_x_24) ;  /* 0x0000000000040947 */ /* 0x000fea0003800000 */
[----:B-----5:R0:W-:Y:S02]  /*0af0*/  REDG.E.ADD.F32.FTZ.RN.STRONG.GPU desc[UR4][R6.64], R15 ;  /* 0x0000000f060079a6 */ /* 0x0201e4000c12f304 */
.L_x_24:
[----:B------:R-:W-:Y:S05]  /*0b00*/  BSYNC.RECONVERGENT B0 ;  /* 0x0000000000007941 */ /* 0x000fea0003800200 */
.L_x_23:
[----:B------:R-:W2:Y:S02]  /*0b10*/  LDG.E R5, desc[UR4][R4.64+0x4] ;  /* 0x0000040404057981 */ /* 0x000ea4000c1e1900 */
[----:B--2---:R-:W-:-:S13]  /*0b20*/  FSETP.NEU.AND P0, PT, R5, R10, PT ;  /* 0x0000000a0500720b */ /* 0x004fda0003f0d000 */
[----:B------:R-:W-:Y:S05]  /*0b30*/  @P0 EXIT ;  /* 0x000000000000094d */ /* 0x000fea0003800000 */
[----:B-----5:R-:W-:Y:S01]  /*0b40*/  REDG.E.ADD.F32.FTZ.RN.STRONG.GPU desc[UR4][R6.64+0x4], R15 ;  /* 0x0000040f060079a6 */ /* 0x020fe2000c12f304 */
[----:B------:R-:W-:Y:S05]  /*0b50*/  EXIT ;  /* 0x000000000000794d */ /* 0x000fea0003800000 */
.L_x_25:
        /* <DEDUP_REMOVED lines=10> */
.L_x_62:


//--------------------- .text._Z20relu_backward_kernelPKfS0_Pfi --------------------------
	.section	.text._Z20relu_backward_kernelPKfS0_Pfi,"ax",@progbits
	.align	128
        .global         _Z20relu_backward_kernelPKfS0_Pfi
        .type           _Z20relu_backward_kernelPKfS0_Pfi,@function
        .size           _Z20relu_backward_kernelPKfS0_Pfi,(.L_x_63 - _Z20relu_backward_kernelPKfS0_Pfi)
        .other          _Z20relu_backward_kernelPKfS0_Pfi,@"STO_CUDA_ENTRY STV_DEFAULT"
_Z20relu_backward_kernelPKfS0_Pfi:
.text._Z20relu_backward_kernelPKfS0_Pfi:
        /* <DEDUP_REMOVED lines=13> */
[----:B------:R-:W-:Y:S01]  /*00d0*/  BSSY.RECONVERGENT B0, `(.L_x_26) ;  /* 0x0000008000007945 */ /* 0x000fe20003800200 */
[----:B------:R-:W-:Y:S02]  /*00e0*/  HFMA2 R9, -RZ, RZ, 0, 0 ;  /* 0x00000000ff097431 */ /* 0x000fe400000001ff */
[----:B--2---:R-:W-:Y:S01]  /*00f0*/  IMAD.WIDE R4, R7, 0x4, R4 ;  /* 0x0000000407047825 */ /* 0x004fe200078e0204 */
[----:B---3--:R-:W-:-:S13]  /*0100*/  FSETP.GT.AND P0, PT, R2, RZ, PT ;  /* 0x000000ff0200720b */ /* 0x008fda0003f04000 */
[----:B------:R-:W-:Y:S05]  /*0110*/  @!P0 BRA `(.L_x_27) ;  /* 0x00000000000c8947 */ /* 0x000fea0003800000 */
[----:B------:R-:W0:Y:S02]  /*0120*/  LDC.64 R2, c[0x0][0x388] ;  /* 0x0000e200ff027b82 */ /* 0x000e240000000a00 */
[----:B0-----:R-:W-:-:S05]  /*0130*/  IMAD.WIDE R2, R7, 0x4, R2 ;  /* 0x0000000407027825 */ /* 0x001fca00078e0202 */
[----:B------:R0:W5:Y:S02]  /*0140*/  LDG.E R9, desc[UR4][R2.64] ;  /* 0x0000000402097981 */ /* 0x000164000c1e1900 */
.L_x_27:
[----:B------:R-:W-:Y:S05]  /*0150*/  BSYNC.RECONVERGENT B0 ;  /* 0x0000000000007941 */ /* 0x000fea0003800200 */
.L_x_26:
[----:B-----5:R-:W-:Y:S01]  /*0160*/  STG.E desc[UR4][R4.64], R9 ;  /* 0x0000000904007986 */ /* 0x020fe2000c101904 */
[----:B------:R-:W-:Y:S05]  /*0170*/  EXIT ;  /* 0x000000000000794d */ /* 0x000fea0003800000 */
.L_x_28:
        /* <DEDUP_REMOVED lines=16> */
.L_x_63:


//--------------------- .text._Z27conv2d_backward_bias_kernelPKfPfiiii --------------------------
	.section	.text._Z27conv2d_backward_bias_kernelPKfPfiiii,"ax",@progbits
	.align	128
        .global         _Z27conv2d_backward_bias_kernelPKfPfiiii
        .type           _Z27conv2d_backward_bias_kernelPKfPfiiii,@function
        .size           _Z27conv2d_backward_bias_kernelPKfPfiiii,(.L_x_64 - _Z27conv2d_backward_bias_kernelPKfPfiiii)
        .other          _Z27conv2d_backward_bias_kernelPKfPfiiii,@"STO_CUDA_ENTRY STV_DEFAULT"
_Z27conv2d_backward_bias_kernelPKfPfiiii:
.text._Z27conv2d_backward_bias_kernelPKfPfiiii:
        /* <DEDUP_REMOVED lines=9> */
[----:B------:R-:W0:Y:S01]  /*0090*/  LDCU UR4, c[0x0][0x390] ;  /* 0x00007200ff0477ac */ /* 0x000e220008000800 */
[----:B------:R-:W-:Y:S01]  /*00a0*/  HFMA2 R9, -RZ, RZ, 0, 0 ;  /* 0x00000000ff097431 */ /* 0x000fe200000001ff */
[----:B------:R-:W1:Y:S01]  /*00b0*/  LDCU.64 UR8, c[0x0][0x358] ;  /* 0x00006b00ff0877ac */ /* 0x000e620008000a00 */
[----:B0-----:R-:W-:-:S04]  /*00c0*/  VIMNMX3 R0, R2, UR4, R3, PT ;  /* 0x0000000402007c0f */ /* 0x001fc8000b800103 */
[----:B------:R-:W-:-:S13]  /*00d0*/  ISETP.GE.AND P0, PT, R0, 0x1, PT ;  /* 0x000000010000780c */ /* 0x000fda0003f06270 */
[----:B-1----:R-:W-:Y:S05]  /*00e0*/  @!P0 BRA `(.L_x_29) ;  /* 0x0000000400ec8947 */ /* 0x002fea0003800000 */
[----:B------:R-:W0:Y:S01]  /*00f0*/  LDCU.64 UR6, c[0x0][0x380] ;  /* 0x00007000ff0677ac */ /* 0x000e220008000a00 */
[C---:B------:R-:W-:Y:S02]  /*0100*/  LOP3.LUT R26, R3.reuse, 0xf, RZ, 0xc0, !PT ;  /* 0x0000000f031a7812 */ /* 0x040fe400078ec0ff */
[----:B------:R-:W-:Y:S01]  /*0110*/  LOP3.LUT R25, R3, 0x7, RZ, 0xc0, !PT ;  /* 0x0000000703197812 */ /* 0x000fe200078ec0ff */
[----:B------:R-:W-:Y:S01]  /*0120*/  UMOV UR4, URZ ;  /* 0x000000ff00047c82 */ /* 0x000fe20008000000 */
[----:B------:R-:W-:Y:S02]  /*0130*/  IADD3 R0, PT, PT, R26, -0x1, RZ ;  /* 0xffffffff1a007810 */ /* 0x000fe40007ffe0ff */
[----:B------:R-:W-:Y:S02]  /*0140*/  IADD3 R2, PT, PT, R25, -0x1, RZ ;  /* 0xffffffff19027810 */ /* 0x000fe40007ffe0ff */
[----:B------:R-:W-:Y:S02]  /*0150*/  LOP3.LUT R7, R3, 0x7ffffff0, RZ, 0xc0, !PT ;  /* 0x7ffffff003077812 */ /* 0x000fe400078ec0ff */
[----:B------:R-:W-:-:S02]  /*0160*/  ISETP.GE.U32.AND P0, PT, R0, 0x7, PT ;  /* 0x000000070000780c */ /* 0x000fc40003f06070 */
[----:B------:R-:W-:Y:S02]  /*0170*/  ISETP.GE.U32.AND P1, PT, R2, 0x3, PT ;  /* 0x000000030200780c */ /* 0x000fe40003f26070 */
[----:B------:R-:W-:Y:S02]  /*0180*/  LOP3.LUT R6, R3, 0x3, RZ, 0xc0, !PT ;  /* 0x0000000303067812 */ /* 0x000fe400078ec0ff */
[----:B------:R-:W-:Y:S01]  /*0190*/  MOV R9, RZ ;  /* 0x000000ff00097202 */ /* 0x000fe20000000f00 */
[----:B0-----:R-:W-:Y:S01]  /*01a0*/  UIADD3 UR6, UP0, UPT, UR6, 0x20, URZ ;  /* 0x0000002006067890 */ /* 0x001fe2000ff1e0ff */
[----:B------:R-:W-:-:S03]  /*01b0*/  IADD3 R4, PT, PT, -R7, RZ, RZ ;  /* 0x000000ff07047210 */ /* 0x000fc60007ffe1ff */
[----:B------:R-:W-:-:S12]  /*01c0*/  UIADD3.X UR7, UPT, UPT, URZ, UR7, URZ, UP0, !UPT ;  /* 0x00000007ff077290 */ /* 0x000fd800087fe4ff */
.L_x_36:
[----:B------:R-:W0:Y:S01]  /*01d0*/  LDC.64 R2, c[0x0][0x390] ;  /* 0x0000e400ff027b82 */ /* 0x000e220000000a00 */
[----:B------:R-:W-:Y:S01]  /*01e0*/  UMOV UR5, URZ ;  /* 0x000000ff00057c82 */ /* 0x000fe20008000000 */
[----:B0-----:R-:W-:Y:S01]  /*01f0*/  IMAD R5, R3, UR4, R8 ;  /* 0x0000000403057c24 */ /* 0x001fe2000f8e0208 */
[----:B------:R-:W-:-:S06]  /*0200*/  UIADD3 UR4, UPT, UPT, UR4, 0x1, URZ ;  /* 0x0000000104047890 */ /* 0x000fcc000fffe0ff */
[----:B------:R-:W-:-:S13]  /*0210*/  ISETP.NE.AND P2, PT, R2, UR4, PT ;  /* 0x0000000402007c0c */ /* 0x000fda000bf45270 */
.L_x_35:
[----:B------:R-:W0:Y:S01]  /*0220*/  LDC.64 R2, c[0x0][0x398] ;  /* 0x0000e600ff027b82 */ /* 0x000e220000000a00 */
[----:B------:R-:W-:Y:S01]  /*0230*/  HFMA2 R11, -RZ, RZ, 0, 0 ;  /* 0x00000000ff0b7431 */ /* 0x000fe200000001ff */
[----:B0-----:R-:W-:Y:S01]  /*0240*/  ISETP.GE.U32.AND P4, PT, R3, 0x10, PT ;  /* 0x000000100300780c */ /* 0x001fe20003f86070 */
[----:B------:R-:W-:Y:S01]  /*0250*/  IMAD R0, R5, R2, UR5 ;  /* 0x0000000505007e24 */ /* 0x000fe2000f8e0202 */
[----:B------:R-:W-:-:S03]  /*0260*/  UIADD3 UR5, UPT, UPT, UR5, 0x1, URZ ;  /* 0x0000000105057890 */ /* 0x000fc6000fffe0ff */
[----:B------:R-:W-:-:S03]  /*0270*/  IMAD R0, R0, R3, RZ ;  /* 0x0000000300007224 */ /* 0x000fc600078e02ff */
[----:B------:R-:W-:-:S05]  /*0280*/  ISETP.NE.AND P3, PT, R2, UR5, PT ;  /* 0x0000000502007c0c */ /* 0x000fca000bf65270 */
[----:B------:R-:W-:Y:S08]  /*0290*/  @!P4 BRA `(.L_x_30) ;  /* 0x0000000000a8c947 */ /* 0x000ff00003800000 */
[----:B------:R-:W-:Y:S02]  /*02a0*/  MOV R10, R0 ;  /* 0x00000000000a7202 */ /* 0x000fe40000000f00 */
[----:B------:R-:W-:-:S07]  /*02b0*/  MOV R11, R4 ;  /* 0x00000004000b7202 */ /* 0x000fce0000000f00 */
.L_x_31:
[----:B------:R-:W-:Y:S02]  /*02c0*/  MOV R2, UR6 ;  /* 0x0000000600027c02 */ /* 0x000fe40008000f00 */
[----:B------:R-:W-:-:S03]  /*02d0*/  MOV R3, UR7 ;  /* 0x0000000700037c02 */ /* 0x000fc60008000f00 */
[----:B------:R-:W-:-:S05]  /*02e0*/  IMAD.WIDE R2, R10, 0x4, R2 ;  /* 0x000000040a027825 */ /* 0x000fca00078e0202 */
[----:B------:R-:W2:Y:S04]  /*02f0*/  LDG.E R24, desc[UR8][R2.64+-0x20] ;  /* 0xffffe00802187981 */ /* 0x000ea8000c1e1900 */
[----:B------:R-:W3:Y:S04]  /*0300*/  LDG.E R23, desc[UR8][R2.64+-0x1c] ;  /* 0xffffe40802177981 */ /* 0x000ee8000c1e1900 */
[----:B------:R-:W4:Y:S04]  /*0310*/  LDG.E R12, desc[UR8][R2.64+-0x18] ;  /* 0xffffe808020c7981 */ /* 0x000f28000c1e1900 */
[----:B------:R-:W5:Y:S04]  /*0320*/  LDG.E R13, desc[UR8][R2.64+-0x14] ;  /* 0xffffec08020d7981 */ /* 0x000f68000c1e1900 */
        /* <DEDUP_REMOVED lines=8> */
[----:B------:R-:W5:Y:S01]  /*03b0*/  LDG.E R22, desc[UR8][R2.64+0x10] ;  /* 0x0000100802167981 */ /* 0x000f62000c1e1900 */
[----:B--2---:R-:W-:-:S03]  /*03c0*/  FADD R24, R24, R9 ;  /* 0x0000000918187221 */ /* 0x004fc60000000000 */
[----:B------:R-:W2:Y:S01]  /*03d0*/  LDG.E R9, desc[UR8][R2.64+0x14] ;  /* 0x0000140802097981 */ /* 0x000ea2000c1e1900 */
[----:B---3--:R-:W-:-:S03]  /*03e0*/  FADD R27, R24, R23 ;  /* 0x00000017181b7221 */ /* 0x008fc60000000000 */
[----:B------:R-:W3:Y:S04]  /*03f0*/  LDG.E R23, desc[UR8][R2.64+0x18] ;  /* 0x0000180802177981 */ /* 0x000ee8000c1e1900 */
[----:B------:R-:W3:Y:S01]  /*0400*/  LDG.E R24, desc[UR8][R2.64+0x1c] ;  /* 0x00001c0802187981 */ /* 0x000ee2000c1e1900 */
[----:B----4-:R-:W-:Y:S01]  /*0410*/  FADD R12, R27, R12 ;  /* 0x0000000c1b0c7221 */ /* 0x010fe20000000000 */
[----:B------:R-:W-:Y:S02]  /*0420*/  IADD3 R11, PT, PT, R11, 0x10, RZ ;  /* 0x000000100b0b7810 */ /* 0x000fe40007ffe0ff */
[----:B------:R-:W-:Y:S01]  /*0430*/  IADD3 R10, PT, PT, R10, 0x10, RZ ;  /* 0x000000100a0a7810 */ /* 0x000fe20007ffe0ff */
[----:B-----5:R-:W-:Y:S01]  /*0440*/  FADD R13, R12, R13 ;  /* 0x0000000d0c0d7221 */ /* 0x020fe20000000000 */
[----:B------:R-:W-:-:S03]  /*0450*/  ISETP.NE.AND P4, PT, R11, RZ, PT ;  /* 0x000000ff0b00720c */ /* 0x000fc60003f85270 */
[----:B------:R-:W-:-:S04]  /*0460*/  FADD R14, R13, R14 ;  /* 0x0000000e0d0e7221 */ /* 0x000fc80000000000 */
        /* <DEDUP_REMOVED lines=8> */
[----:B--2---:R-:W-:-:S04]  /*04f0*/  FADD R22, R22, R9 ;  /* 0x0000000916167221 */ /* 0x004fc80000000000 */
[----:B---3--:R-:W-:-:S04]  /*0500*/  FADD R23, R22, R23 ;  /* 0x0000001716177221 */ /* 0x008fc80000000000 */
[----:B------:R-:W-:Y:S01]  /*0510*/  FADD R9, R23, R24 ;  /* 0x0000001817097221 */ /* 0x000fe20000000000 */
[----:B------:R-:W-:Y:S06]  /*0520*/  @P4 BRA `(.L_x_31) ;  /* 0xfffffffc00644947 */ /* 0x000fec000383ffff */
[----:B------:R-:W-:-:S07]  /*0530*/  MOV R11, R7 ;  /* 0x00000007000b7202 */ /* 0x000fce0000000f00 */
.L_x_30:
[----:B------:R-:W-:-:S13]  /*0540*/  ISETP.NE.AND P4, PT, R26, RZ, PT ;  /* 0x000000ff1a00720c */ /* 0x000fda0003f85270 */
[----:B------:R-:W-:Y:S05]  /*0550*/  @!P4 BRA `(.L_x_32) ;  /* 0x0000000000c8c947 */ /* 0x000fea0003800000 */
[----:B------:R-:W-:Y:S01]  /*0560*/  ISETP.NE.AND P4, PT, R25, RZ, PT ;  /* 0x000000ff1900720c */ /* 0x000fe20003f85270 */
[----:B------:R-:W-:-:S12]  /*0570*/  @!P0 BRA `(.L_x_33) ;  /* 0x0000000000508947 */ /* 0x000fd80003800000 */
[----:B------:R-:W0:Y:S01]  /*0580*/  LDC.64 R2, c[0x0][0x380] ;  /* 0x0000e000ff027b82 */ /* 0x000e220000000a00 */
[----:B------:R-:W-:-:S05]  /*0590*/  IADD3 R13, PT, PT, R0, R11, RZ ;  /* 0x0000000b000d7210 */ /* 0x000fca0007ffe0ff */
[----:B0-----:R-:W-:-:S05]  /*05a0*/  IMAD.WIDE R2, R13, 0x4, R2 ;  /* 0x000000040d027825 */ /* 0x001fca00078e0202 */
[----:B------:R-:W2:Y:S04]  /*05b0*/  LDG.E R10, desc[UR8][R2.64] ;  /* 0x00000008020a7981 */ /* 0x000ea8000c1e1900 */
[----:B------:R-:W3:Y:S04]  /*05c0*/  LDG.E R13, desc[UR8][R2.64+0x4] ;  /* 0x00000408020d7981 */ /* 0x000ee8000c1e1900 */
[----:B------:R-:W4:Y:S04]  /*05d0*/  LDG.E R15, desc[UR8][R2.64+0x8] ;  /* 0x00000808020f7981 */ /* 0x000f28000c1e1900 */
[----:B------:R-:W5:Y:S04]  /*05e0*/  LDG.E R17, desc[UR8][R2.64+0xc] ;  /* 0x00000c0802117981 */ /* 0x000f68000c1e1900 */
[----:B------:R-:W5:Y:S04]  /*05f0*/  LDG.E R19, desc[UR8][R2.64+0x10] ;  /* 0x0000100802137981 */ /* 0x000f68000c1e1900 */
[----:B------:R-:W5:Y:S04]  /*0600*/  LDG.E R21, desc[UR8][R2.64+0x14] ;  /* 0x0000140802157981 */ /* 0x000f68000c1e1900 */
[----:B------:R-:W5:Y:S04]  /*0610*/  LDG.E R23, desc[UR8][R2.64+0x18] ;  /* 0x0000180802177981 */ /* 0x000f68000c1e1900 */
[----:B------:R-:W5:Y:S01]  /*0620*/  LDG.E R27, desc[UR8][R2.64+0x1c] ;  /* 0x00001c08021b7981 */ /* 0x000f62000c1e1900 */
[----:B------:R-:W-:Y:S01]  /*0630*/  IADD3 R11, PT, PT, R11, 0x8, RZ ;  /* 0x000000080b0b7810 */ /* 0x000fe20007ffe0ff */
[----:B--2---:R-:W-:-:S04]  /*0640*/  FADD R10, R9, R10 ;  /* 0x0000000a090a7221 */ /* 0x004fc80000000000 */
[----:B---3--:R-:W-:-:S04]  /*0650*/  FADD R10, R10, R13 ;  /* 0x0000000d0a0a7221 */ /* 0x008fc80000000000 */
[----:B----4-:R-:W-:-:S04]  /*0660*/  FADD R10, R10, R15 ;  /* 0x0000000f0a0a7221 */ /* 0x010fc80000000000 */
[----:B-----5:R-:W-:-:S04]  /*0670*/  FADD R10, R10, R17 ;  /* 0x000000110a0a7221 */ /* 0x020fc80000000000 */
[----:B------:R-:W-:-:S04]  /*0680*/  FADD R10, R10, R19 ;  /* 0x000000130a0a7221 */ /* 0x000fc80000000000 */
[----:B------:R-:W-:-:S04]  /*0690*/  FADD R10, R10, R21 ;  /* 0x000000150a0a7221 */ /* 0x000fc80000000000 */
[----:B------:R-:W-:-:S04]  /*06a0*/  FADD R10, R10, R23 ;  /* 0x000000170a0a7221 */ /* 0x000fc80000000000 */
[----:B------:R-:W-:-:S07]  /*06b0*/  FADD R9, R10, R27 ;  /* 0x0000001b0a097221 */ /* 0x000fce0000000000 */
.L_x_33:
        /* <DEDUP_REMOVED lines=9> */
[----:B------:R-:W5:Y:S01]  /*0750*/  LDG.E R17, desc[UR8][R2.64+0xc] ;  /* 0x00000c0802117981 */ /* 0x000f62000c1e1900 */
[----:B------:R-:W-:Y:S01]  /*0760*/  IADD3 R11, PT, PT, R11, 0x4, RZ ;  /* 0x000000040b0b7810 */ /* 0x000fe20007ffe0ff */
[----:B--2---:R-:W-:-:S04]  /*0770*/  FADD R10, R9, R10 ;  /* 0x0000000a090a7221 */ /* 0x004fc80000000000 */
[----:B---3--:R-:W-:-:S04]  /*0780*/  FADD R10, R10, R13 ;  /* 0x0000000d0a0a7221 */ /* 0x008fc80000000000 */
[----:B----4-:R-:W-:-:S04]  /*0790*/  FADD R10, R10, R15 ;  /* 0x0000000f0a0a7221 */ /* 0x010fc80000000000 */
[----:B-----5:R-:W-:-:S07]  /*07a0*/  FADD R9, R10, R17 ;  /* 0x000000110a097221 */ /* 0x020fce0000000000 */
.L_x_34:
[----:B------:R-:W-:Y:S05]  /*07b0*/  @!P4 BRA `(.L_x_32) ;  /* 0x000000000030c947 */ /* 0x000fea0003800000 */
[----:B------:R-:W0:Y:S01]  /*07c0*/  LDC.64 R2, c[0x0][0x380] ;  /* 0x0000e000ff027b82 */ /* 0x000e220000000a00 */
[----:B------:R-:W-:-:S05]  /*07d0*/  IADD3 R11, PT, PT, R0, R11, RZ ;  /* 0x0000000b000b7210 */ /* 0x000fca0007ffe0ff */
[----:B0-----:R-:W-:-:S05]  /*07e0*/  IMAD.WIDE R2, R11, 0x4, R2 ;  /* 0x000000040b027825 */ /* 0x001fca00078e0202 */
[----:B------:R-:W2:Y:S01]  /*07f0*/  LDG.E R0, desc[UR8][R2.64] ;  /* 0x0000000802007981 */ /* 0x000ea2000c1e1900 */
[----:B------:R-:W-:Y:S01]  /*0800*/  ISETP.NE.AND P4, PT, R6, 0x1, PT ;  /* 0x000000010600780c */ /* 0x000fe20003f85270 */
[----:B--2---:R-:W-:-:S12]  /*0810*/  FADD R9, R9, R0 ;  /* 0x0000000009097221 */ /* 0x004fd80000000000 */
[----:B------:R-:W-:Y:S05]  /*0820*/  @!P4 BRA `(.L_x_32) ;  /* 0x000000000014c947 */ /* 0x000fea0003800000 */
[----:B------:R-:W-:Y:S01]  /*0830*/  ISETP.NE.AND P4, PT, R6, 0x2, PT ;  /* 0x000000020600780c */ /* 0x000fe20003f85270 */
[----:B------:R-:W2:-:S12]  /*0840*/  LDG.E R0, desc[UR8][R2.64+0x4] ;  /* 0x0000040802007981 */ /* 0x000e98000c1e1900 */
[----:B------:R-:W3:Y:S01]  /*0850*/  @P4 LDG.E R10, desc[UR8][R2.64+0x8] ;  /* 0x00000808020a4981 */ /* 0x000ee2000c1e1900 */
[----:B--2---:R-:W-:-:S04]  /*0860*/  FADD R9, R9, R0 ;  /* 0x0000000009097221 */ /* 0x004fc80000000000 */
[----:B---3--:R-:W-:-:S07]  /*0870*/  @P4 FADD R9, R9, R10 ;  /* 0x0000000a09094221 */ /* 0x008fce0000000000 */
.L_x_32:
[----:B------:R-:W-:Y:S05]  /*0880*/  @P3 BRA `(.L_x_35) ;  /* 0xfffffff800643947 */ /* 0x000fea000383ffff */
[----:B------:R-:W-:Y:S05]  /*0890*/  @P2 BRA `(.L_x_36) ;  /* 0xfffffff8004c2947 */ /* 0x000fea000383ffff */
.L_x_29:
[----:B------:R-:W0:Y:S02]  /*08a0*/  LDC.64 R2, c[0x0][0x388] ;  /* 0x0000e200ff027b82 */ /* 0x000e240000000a00 */
[----:B0-----:R-:W-:-:S05]  /*08b0*/  IMAD.WIDE R2, R8, 0x4, R2 ;  /* 0x0000000408027825 */ /* 0x001fca00078e0202 */
[----:B------:R-:W-:Y:S01]  /*08c0*/  STG.E desc[UR8][R2.64], R9 ;  /* 0x0000000902007986 */ /* 0x000fe2000c101908 */
[----:B------:R-:W-:Y:S05]  /*08d0*/  EXIT ;  /* 0x000000000000794d */ /* 0x000fea0003800000 */
.L_x_37:
        /* <DEDUP_REMOVED lines=10> */
.L_x_64:


//--------------------- .text._Z30conv2d_backward_weights_kernelPKfS0_Pfiiiii --------------------------
	.section	.text._Z30conv2d_backward_weights_kernelPKfS0_Pfiiiii,"ax",@progbits
	.align	128
        .global         _Z30conv2d_backward_weights_kernelPKfS0_Pfiiiii
        .type           _Z30conv2d_backward_weights_kernelPKfS0_Pfiiiii,@function
        .size           _Z30conv2d_backward_weights_kernelPKfS0_Pfiiiii,(.L_x_65 - _Z30conv2d_backward_weights_kernelPKfS0_Pfiiiii)
        .other          _Z30conv2d_backward_weights_kernelPKfS0_Pfiiiii,@"STO_CUDA_ENTRY STV_DEFAULT"
_Z30conv2d_backward_weights_kernelPKfS0_Pfiiiii:
.text._Z30conv2d_backward_weights_kernelPKfS0_Pfiiiii:
[----:B------:R-:W-:Y:S01]  /*0000*/  LDC R1, c[0x0][0x37c] ;  /* 0x0000df00ff017b82 */ /* 0x000fe20000000800 */
[----:B------:R-:W0:Y:S07]  /*0010*/  S2R R3, SR_TID.X ;  /* 0x0000000000037919 */ /* 0x000e2e0000002100 */
[----:B------:R-:W1:Y:S01]  /*0020*/  LDC R5, c[0x0][0x39c] ;  /* 0x0000e700ff057b82 */ /* 0x000e620000000800 */
[----:B------:R-:W2:Y:S07]  /*0030*/  LDCU UR7, c[0x0][0x3a0] ;  /* 0x00007400ff0777ac */ /* 0x000eae0008000800 */
[----:B------:R-:W0:Y:S08]  /*0040*/  S2UR UR4, SR_CTAID.X ;  /* 0x00000000000479c3 */ /* 0x000e300000002500 */
[----:B------:R-:W0:Y:S01]  /*0050*/  LDC R0, c[0x0][0x360] ;  /* 0x0000d800ff007b82 */ /* 0x000e220000000800 */
[----:B-1----:R-:W-:-:S02]  /*0060*/  IMAD R7, R5, 0x9, RZ ;  /* 0x0000000905077824 */ /* 0x002fc400078e02ff */
[----:B0-----:R-:W-:Y:S02]  /*0070*/  IMAD R0, R0, UR4, R3 ;  /* 0x0000000400007c24 */ /* 0x001fe4000f8e0203 */
[----:B--2---:R-:W-:-:S05]  /*0080*/  IMAD R3, R7, UR7, RZ ;  /* 0x0000000707037c24 */ /* 0x004fca000f8e02ff */
[----:B------:R-:W-:-:S13]  /*0090*/  ISETP.GE.AND P0, PT, R0, R3, PT ;  /* 0x000000030000720c */ /* 0x000fda0003f06270 */
[----:B------:R-:W-:Y:S05]  /*00a0*/  @P0 EXIT ;  /* 0x000000000000094d */ /* 0x000fea0003800000 */
[----:B------:R-:W0:Y:S01]  /*00b0*/  LDC R6, c[0x0][0x3a4] ;  /* 0x0000e900ff067b82 */ /* 0x000e220000000800 */
[----:B------:R-:W-:Y:S01]  /*00c0*/  IMAD.HI R9, R0, 0x55555556, RZ ;  /* 0x5555555600097827 */ /* 0x000fe200078e02ff */
[----:B------:R-:W1:Y:S04]  /*00d0*/  LDCU.64 UR8, c[0x0][0x358] ;  /* 0x00006b00ff0877ac */ /* 0x000e680008000a00 */
[----:B------:R-:W-:Y:S02]  /*00e0*/  LEA.HI R9, R9, R9, RZ, 0x1 ;  /* 0x0000000909097211 */ /* 0x000fe400078f08ff */
[----:B------:R-:W0:Y:S08]  /*00f0*/  LDC R11, c[0x0][0x3a8] ;  /* 0x0000ea00ff0b7b82 */ /* 0x000e300000000800 */
[----:B------:R-:W2:Y:S01]  /*0100*/  LDC R3, c[0x0][0x398] ;  /* 0x0000e600ff037b82 */ /* 0x000ea20000000800 */
[----:B0-----:R-:W-:-:S04]  /*0110*/  VIMNMX R2, PT, PT, R6, R11, PT ;  /* 0x0000000b06027248 */ /* 0x001fc80003fe0100 */
[----:B------:R-:W-:Y:S01]  /*0120*/  ISETP.GE.AND P0, PT, R2, 0x1, PT ;  /* 0x000000010200780c */ /* 0x000fe20003f06270 */
[----:B------:R-:W-:-:S03]  /*0130*/  IMAD.MOV.U32 R2, RZ, RZ, RZ ;  /* 0x000000ffff027224 */ /* 0x000fc600078e00ff */
[----:B--2---:R-:W-:-:S13]  /*0140*/  ISETP.LT.OR P0, PT, R3, 0x1, !P0 ;  /* 0x000000010300780c */ /* 0x004fda0004701670 */
[----:B-1----:R-:W-:Y:S05]  /*0150*/  @P0 BRA `(.L_x_38) ;  /* 0x0000000c00b40947 */ /* 0x002fea0003800000 */
[----:B------:R-:W-:Y:S01]  /*0160*/  IABS R8, R5 ;  /* 0x0000000500087213 */ /* 0x000fe20000000000 */
[----:B------:R-:W-:Y:S01]  /*0170*/  IMAD.HI R10, R0, 0x38e38e39, RZ ;  /* 0x38e38e39000a7827 */ /* 0x000fe200078e02ff */
[----:B------:R-:W-:Y:S01]  /*0180*/  IABS R4, R7 ;  /* 0x0000000700047213 */ /* 0x000fe20000000000 */
[----:B------:R-:W-:Y:S01]  /*0190*/  UMOV UR4, URZ ;  /* 0x000000ff00047c82 */ /* 0x000fe20008000000 */
[----:B------:R-:W0:Y:S02]  /*01a0*/  I2F.RP R16, R8 ;  /* 0x0000000800107306 */ /* 0x000e240000209400 */
[----:B------:R-:W-:-:S04]  /*01b0*/  SHF.R.S32.HI R15, RZ, 0x1, R10 ;  /* 0x00000001ff0f7819 */ /* 0x000fc8000001140a */
[----:B------:R-:W-:Y:S02]  /*01c0*/  LEA.HI R10, R10, R15, RZ, 0x1 ;  /* 0x0000000f0a0a7211 */ /* 0x000fe400078f08ff */
[----:B------:R-:W1:Y:S02]  /*01d0*/  I2F.RP R14, R4 ;  /* 0x00000004000e7306 */ /* 0x000e640000209400 */
[----:B------:R-:W-:Y:S02]  /*01e0*/  IABS R18, R10 ;  /* 0x0000000a00127213 */ /* 0x000fe40000000000 */
[----:B------:R-:W-:Y:S02]  /*01f0*/  ISETP.GE.AND P4, PT, R10, RZ, PT ;  /* 0x000000ff0a00720c */ /* 0x000fe40003f86270 */
[----:B------:R-:W-:Y:S02]  /*0200*/  LOP3.LUT R10, R11, 0x7ffffff8, RZ, 0xc0, !PT ;  /* 0x7ffffff80b0a7812 */ /* 0x000fe400078ec0ff */
[----:B0-----:R-:W0:Y:S08]  /*0210*/  MUFU.RCP R16, R16 ;  /* 0x0000001000107308 */ /* 0x001e300000001000 */
[----:B-1----:R-:W1:Y:S01]  /*0220*/  MUFU.RCP R14, R14 ;  /* 0x0000000e000e7308 */ /* 0x002e620000001000 */
[----:B0-----:R-:W-:Y:S01]  /*0230*/  VIADD R2, R16, 0xffffffe ;  /* 0x0ffffffe10027836 */ /* 0x001fe20000000000 */
[----:B------:R-:W-:-:S06]  /*0240*/  IABS R16, R7 ;  /* 0x0000000700107213 */ /* 0x000fcc0000000000 */
[----:B------:R0:W2:Y:S01]  /*0250*/  F2I.FTZ.U32.TRUNC.NTZ R3, R2 ;  /* 0x0000000200037305 */ /* 0x0000a2000021f000 */
[----:B-1----:R-:W-:Y:S01]  /*0260*/  VIADD R12, R14, 0xffffffe ;  /* 0x0ffffffe0e0c7836 */ /* 0x002fe20000000000 */
[----:B------:R-:W-:-:S06]  /*0270*/  IABS R14, R0 ;  /* 0x00000000000e7213 */ /* 0x000fcc0000000000 */
[----:B------:R1:W3:Y:S01]  /*0280*/  F2I.FTZ.U32.TRUNC.NTZ R13, R12 ;  /* 0x0000000c000d7305 */ /* 0x0002e2000021f000 */
[----:B0-----:R-:W-:Y:S02]  /*0290*/  IMAD.MOV.U32 R2, RZ, RZ, RZ ;  /* 0x000000ffff027224 */ /* 0x001fe400078e00ff */
[----:B--2---:R-:W-:Y:S02]  /*02a0*/  IMAD.MOV R19, RZ, RZ, -R3 ;  /* 0x000000ffff137224 */ /* 0x004fe400078e0a03 */
[----:B-1----:R-:W-:Y:S02]  /*02b0*/  IMAD.MOV.U32 R12, RZ, RZ, RZ ;  /* 0x000000ffff0c7224 */ /* 0x002fe400078e00ff */
[----:B------:R-:W-:Y:S01]  /*02c0*/  IMAD R15, R19, R8, RZ ;  /* 0x00000008130f7224 */ /* 0x000fe200078e02ff */
[----:B---3--:R-:W-:-:S03]  /*02d0*/  IADD3 R17, PT, PT, RZ, -R13, RZ ;  /* 0x8000000dff117210 */ /* 0x008fc60007ffe0ff */
[----:B------:R-:W-:-:S04]  /*02e0*/  IMAD.HI.U32 R2, R3, R15, R2 ;  /* 0x0000000f03027227 */ /* 0x000fc800078e0002 */
[----:B------:R-:W-:Y:S02]  /*02f0*/  IMAD R3, R17, R4, RZ ;  /* 0x0000000411037224 */ /* 0x000fe400078e02ff */
[----:B------:R-:W-:Y:S02]  /*0300*/  IMAD.MOV.U32 R15, RZ, RZ, R18 ;  /* 0x000000ffff0f7224 */ /* 0x000fe400078e0012 */
[----:B------:R-:W-:Y:S01]  /*0310*/  IMAD.HI.U32 R12, R13, R3, R12 ;  /* 0x000000030d0c7227 */ /* 0x000fe200078e000c */
[----:B------:R-:W-:-:S03]  /*0320*/  IADD3 R13, PT, PT, RZ, -R16, RZ ;  /* 0x80000010ff0d7210 */ /* 0x000fc60007ffe0ff */
[----:B------:R-:W-:Y:S02]  /*0330*/  IMAD.MOV.U32 R3, RZ, RZ, R14 ;  /* 0x000000ffff037224 */ /* 0x000fe400078e000e */
[----:B------:R-:W-:-:S04]  /*0340*/  IMAD.HI.U32 R2, R2, R15, RZ ;  /* 0x0000000f02027227 */ /* 0x000fc800078e00ff */
[----:B------:R-:W-:-:S04]  /*0350*/  IMAD.HI.U32 R12, R12, R3, RZ ;  /* 0x000000030c0c7227 */ /* 0x000fc800078e00ff */
[----:B------:R-:W-:Y:S02]  /*0360*/  IMAD.MOV R2, RZ, RZ, -R2 ;  /* 0x000000ffff027224 */ /* 0x000fe400078e0a02 */
[----:B------:R-:W-:Y:S02]  /*0370*/  IMAD R3, R12, R13, R3 ;  /* 0x0000000d0c037224 */ /* 0x000fe400078e0203 */
[----:B------:R-:W-:Y:S01]  /*0380*/  IMAD R13, R8, R2, R15 ;  /* 0x00000002080d7224 */ /* 0x000fe200078e020f */
[----:B------:R-:W-:Y:S02]  /*0390*/  LOP3.LUT R2, R0, R7, RZ, 0x3c, !PT ;  /* 0x0000000700027212 */ /* 0x000fe400078e3cff */
[----:B------:R-:W-:Y:S02]  /*03a0*/  ISETP.GT.U32.AND P1, PT, R4, R3, PT ;  /* 0x000000030400720c */ /* 0x000fe40003f24070 */
[----:B------:R-:W-:Y:S02]  /*03b0*/  ISETP.GT.U32.AND P0, PT, R8, R13, PT ;  /* 0x0000000d0800720c */ /* 0x000fe40003f04070 */
[----:B------:R-:W-:Y:S01]  /*03c0*/  ISETP.GE.AND P2, PT, R2, RZ, PT ;  /* 0x000000ff0200720c */ /* 0x000fe20003f46270 */
[----:B------:R-:W-:-:S05]  /*03d0*/  IMAD.HI R2, R9, 0x55555556, RZ ;  /* 0x5555555609027827 */ /* 0x000fca00078e02ff */
[----:B------:R-:W-:-:S03]  /*03e0*/  LEA.HI R2, R2, R2, RZ, 0x1 ;  /* 0x0000000202027211 */ /* 0x000fc600078f08ff */
[----:B------:R-:W-:Y:S02]  /*03f0*/  @!P1 IMAD.IADD R3, R3, 0x1, -R4 ;  /* 0x0000000103039824 */ /* 0x000fe400078e0a04 */
[----:B------:R-:W-:Y:S02]  /*0400*/  @!P0 IMAD.IADD R13, R13, 0x1, -R8 ;  /* 0x000000010d0d8824 */ /* 0x000fe400078e0a08 */
[----:B------:R-:W-:Y:S01]  /*0410*/  @!P1 VIADD R12, R12, 0x1 ;  /* 0x000000010c0c9836 */ /* 0x000fe20000000000 */
[----:B------:R-:W-:Y:S01]  /*0420*/  ISETP.GE.U32.AND P0, PT, R3, R4, PT ;  /* 0x000000040300720c */ /* 0x000fe20003f06070 */
[----:B------:R-:W-:Y:S01]  /*0430*/  IMAD R4, R6, R11, RZ ;  /* 0x0000000b06047224 */ /* 0x000fe200078e02ff */
[----:B------:R-:W-:Y:S02]  /*0440*/  ISETP.GT.U32.AND P3, PT, R8, R13, PT ;  /* 0x0000000d0800720c */ /* 0x000fe40003f64070 */
[----:B------:R-:W-:-:S09]  /*0450*/  ISETP.NE.AND P1, PT, R7, RZ, PT ;  /* 0x000000ff0700720c */ /* 0x000fd20003f25270 */
[----:B------:R-:W-:Y:S02]  /*0460*/  @P0 IADD3 R12, PT, PT, R12, 0x1, RZ ;  /* 0x000000010c0c0810 */ /* 0x000fe40007ffe0ff */
[----:B------:R-:W-:Y:S01]  /*0470*/  ISETP.NE.AND P0, PT, R5, RZ, PT ;  /* 0x000000ff0500720c */ /* 0x000fe20003f05270 */
[----:B------:R-:W-:Y:S02]  /*0480*/  @!P3 IMAD.IADD R13, R13, 0x1, -R8 ;  /* 0x000000010d0db824 */ /* 0x000fe400078e0a08 */
[----:B------:R-:W-:Y:S01]  /*0490*/  @!P2 IMAD.MOV R12, RZ, RZ, -R12 ;  /* 0x000000ffff0ca224 */ /* 0x000fe200078e0a0c */
[----:B------:R-:W-:Y:S01]  /*04a0*/  @!P1 LOP3.LUT R12, RZ, R7, RZ, 0x33, !PT ;  /* 0x00000007ff0c9212 */ /* 0x000fe200078e33ff */
[----:B------:R-:W-:Y:S02]  /*04b0*/  @!P4 IMAD.MOV R13, RZ, RZ, -R13 ;  /* 0x000000ffff0dc224 */ /* 0x000fe400078e0a0d */
[----:B------:R-:W-:Y:S02]  /*04c0*/  IMAD R7, R2, -0x3, R9 ;  /* 0xfffffffd02077824 */ /* 0x000fe400078e0209 */
[----:B------:R-:W-:Y:S01]  /*04d0*/  IMAD R8, R9, -0x3, R0 ;  /* 0xfffffffd09087824 */ /* 0x000fe200078e0200 */
[C---:B------:R-:W-:Y:S01]  /*04e0*/  LOP3.LUT R9, R11.reuse, 0x3, RZ, 0xc0, !PT ;  /* 0x000000030b097812 */ /* 0x040fe200078ec0ff */
[----:B------:R-:W-:Y:S01]  /*04f0*/  IMAD R3, R4, R12, RZ ;  /* 0x0000000c04037224 */ /* 0x000fe200078e02ff */
[----:B------:R-:W-:Y:S01]  /*0500*/  LOP3.LUT R11, R11, 0x7, RZ, 0xc0, !PT ;  /* 0x000000070b0b7812 */ /* 0x000fe200078ec0ff */
[----:B------:R-:W-:Y:S01]  /*0510*/  IMAD.MOV.U32 R2, RZ, RZ, RZ ;  /* 0x000000ffff027224 */ /* 0x000fe200078e00ff */
[----:B------:R-:W-:Y:S01]  /*0520*/  @!P0 LOP3.LUT R13, RZ, R5, RZ, 0x33, !PT ;  /* 0x00000005ff0d8212 */ /* 0x000fe200078e33ff */
[----:B------:R-:W-:-:S02]  /*0530*/  IMAD R5, R5, R6, RZ ;  /* 0x0000000605057224 */ /* 0x000fc400078e02ff */
[----:B------:R-:W-:Y:S02]  /*0540*/  IMAD R6, R6, UR7, RZ ;  /* 0x0000000706067c24 */ /* 0x000fe4000f8e02ff */
[----:B------:R-:W-:-:S07]  /*0550*/  IMAD R4, R4, R13, -0x1 ;  /* 0xffffffff04047424 */ /* 0x000fce00078e020d */
.L_x_46:
[----:B------:R-:W-:-:S07]  /*0560*/  HFMA2 R12, -RZ, RZ, 0, 0 ;  /* 0x00000000ff0c7431 */ /* 0x000fce00000001ff */
.L_x_45:
[----:B------:R-:W0:Y:S01]  /*0570*/  LDCU UR6, c[0x0][0x3a8] ;  /* 0x00007500ff0677ac */ /* 0x000e220008000800 */
[--C-:B------:R-:W-:Y:S02]  /*0580*/  IMAD.IADD R14, R7, 0x1, R12.reuse ;  /* 0x00000001070e7824 */ /* 0x100fe400078e020c */
[----:B------:R-:W-:Y:S01]  /*0590*/  IMAD R16, R6, UR4, R12 ;  /* 0x0000000406107c24 */ /* 0x000fe2000f8e020c */
[----:B------:R-:W1:Y:S01]  /*05a0*/  LDCU UR5, c[0x0][0x3a4] ;  /* 0x00007480ff0577ac */ /* 0x000e620008000800 */
[----:B------:R-:W-:Y:S02]  /*05b0*/  IMAD R13, R5, UR4, R14 ;  /* 0x00000004050d7c24 */ /* 0x000fe4000f8e020e */
[----:B------:R-:W-:Y:S02]  /*05c0*/  VIADD R12, R12, 0x1 ;  /* 0x000000010c0c7836 */ /* 0x000fe40000000000 */
[----:B------:R-:W-:Y:S02]  /*05d0*/  VIADD R15, R13, 0xffffffff ;  /* 0xffffffff0d0f7836 */ /* 0x000fe40000000000 */
[----:B------:R-:W-:Y:S01]  /*05e0*/  IMAD.MOV.U32 R19, RZ, RZ, RZ ;  /* 0x000000ffff137224 */ /* 0x000fe200078e00ff */
[----:B0-----:R-:W-:-:S02]  /*05f0*/  UISETP.GE.U32.AND UP0, UPT, UR6, 0x8, UPT ;  /* 0x000000080600788c */ /* 0x001fc4000bf06070 */
[----:B------:R-:W-:Y:S02]  /*0600*/  IMAD R13, R16, UR6, R3 ;  /* 0x00000006100d7c24 */ /* 0x000fe4000f8e0203 */
[----:B------:R-:W-:Y:S01]  /*0610*/  IMAD R18, R15, UR6, R4 ;  /* 0x000000060f127c24 */ /* 0x000fe2000f8e0204 */
[----:B-1----:R-:W-:Y:S02]  /*0620*/  ISETP.GT.AND P0, PT, R14, UR5, PT ;  /* 0x000000050e007c0c */ /* 0x002fe4000bf04270 */
[----:B------:R-:W-:Y:S02]  /*0630*/  ISETP.NE.AND P6, PT, R12, UR5, PT ;  /* 0x000000050c007c0c */ /* 0x000fe4000bfc5270 */
[----:B------:R-:W-:Y:S01]  /*0640*/  ISETP.GT.AND P0, PT, R14, RZ, !P0 ;  /* 0x000000ff0e00720c */ /* 0x000fe20004704270 */
[----:B------:R-:W-:-:S12]  /*0650*/  BRA.U !UP0, `(.L_x_39) ;  /* 0x0000000508107547 */ /* 0x000fd8000b800000 */
[----:B------:R-:W0:Y:S01]  /*0660*/  LDCU UR6, c[0x0][0x3a8] ;  /* 0x00007500ff0677ac */ /* 0x000e220008000800 */
[----:B------:R-:W-:-:S05]  /*0670*/  UMOV UR5, URZ ;  /* 0x000000ff00057c82 */ /* 0x000fca0008000000 */
.L_x_40:
[----:B------:R-:W1:Y:S01]  /*0680*/  LDC.64 R16, c[0x0][0x380] ;  /* 0x0000e000ff107b82 */ /* 0x000e620000000a00 */
[----:B------:R-:W-:Y:S01]  /*0690*/  IADD3 R19, PT, PT, R8, UR5, RZ ;  /* 0x0000000508137c10 */ /* 0x000fe2000fffe0ff */
[----:B------:R-:W-:-:S03]  /*06a0*/  VIADD R23, R13, UR5 ;  /* 0x000000050d177c36 */ /* 0x000fc60008000000 */
[C---:B0-----:R-:W-:Y:S01]  /*06b0*/  ISETP.GT.AND P1, PT, R19.reuse, UR6, PT ;  /* 0x0000000613007c0c */ /* 0x041fe2000bf24270 */
[----:B------:R-:W-:Y:S02]  /*06c0*/  IMAD.IADD R21, R18, 0x1, R19 ;  /* 0x0000000112157824 */ /* 0x000fe400078e0213 */
[----:B------:R-:W0:Y:S01]  /*06d0*/  LDC.64 R14, c[0x0][0x388] ;  /* 0x0000e200ff0e7b82 */ /* 0x000e220000000a00 */
[----:B------:R-:W-:-:S04]  /*06e0*/  ISETP.GT.AND P1, PT, R19, RZ, !P1 ;  /* 0x000000ff1300720c */ /* 0x000fc80004f24270 */
[----:B------:R-:W-:Y:S01]  /*06f0*/  PLOP3.LUT P1, PT, P0, P1, PT, 0x80, 0x8 ;  /* 0x000000000008781c */ /* 0x000fe20000723070 */
[----:B-1----:R-:W-:-:S12]  /*0700*/  IMAD.WIDE R16, R21, 0x4, R16 ;  /* 0x0000000415107825 */ /* 0x002fd800078e0210 */
[----:B------:R-:W2:Y:S01]  /*0710*/  @P1 LDG.E R21, desc[UR8][R16.64] ;  /* 0x0000000810151981 */ /* 0x000ea2000c1e1900 */
[----:B0-----:R-:W-:-:S05]  /*0720*/  IMAD.WIDE R14, R23, 0x4, R14 ;  /* 0x00000004170e7825 */ /* 0x001fca00078e020e */
[----:B------:R-:W2:Y:S01]  /*0730*/  @P1 LDG.E R22, desc[UR8][R14.64] ;  /* 0x000000080e161981 */ /* 0x000ea2000c1e1900 */
[----:B------:R-:W-:-:S05]  /*0740*/  VIADD R20, R19, 0x1 ;  /* 0x0000000113147836 */ /* 0x000fca0000000000 */
[----:B------:R-:W-:-:S04]  /*0750*/  ISETP.GT.AND P3, PT, R20, UR6, PT ;  /* 0x0000000614007c0c */ /* 0x000fc8000bf64270 */
[C---:B------:R-:W-:Y:S02]  /*0760*/  ISETP.LT.U32.AND P3, PT, R19.reuse, 0x7fffffff, !P3 ;  /* 0x7fffffff1300780c */ /* 0x040fe40005f61070 */
[----:B------:R-:W-:Y:S02]  /*0770*/  IADD3 R20, PT, PT, R19, 0x2, RZ ;  /* 0x0000000213147810 */ /* 0x000fe40007ffe0ff */
[----:B------:R-:W-:Y:S02]  /*0780*/  PLOP3.LUT P3, PT, P0, P3, PT, 0x80, 0x8 ;  /* 0x000000000008781c */ /* 0x000fe40000767070 */
[----:B------:R-:W-:-:S04]  /*0790*/  ISETP.GT.AND P4, PT, R20, UR6, PT ;  /* 0x0000000614007c0c */ /* 0x000fc8000bf84270 */
[----:B------:R-:W-:Y:S01]  /*07a0*/  ISETP.GT.AND P4, PT, R20, RZ, !P4 ;  /* 0x000000ff1400720c */ /* 0x000fe20006784270 */
[----:B------:R-:W-:-:S03]  /*07b0*/  VIADD R20, R19, 0x3 ;  /* 0x0000000313147836 */ /* 0x000fc60000000000 */
[----:B------:R-:W-:-:S03]  /*07c0*/  PLOP3.LUT P4, PT, P0, P4, PT, 0x80, 0x8 ;  /* 0x000000000008781c */ /* 0x000fc60000789070 */
[----:B------:R-:W3:Y:S04]  /*07d0*/  @P3 LDG.E R27, desc[UR8][R16.64+0x4] ;  /* 0x00000408101b3981 */ /* 0x000ee8000c1e1900 */
[----:B------:R-:W3:Y:S01]  /*07e0*/  @P3 LDG.E R24, desc[UR8][R14.64+0x4] ;  /* 0x000004080e183981 */ /* 0x000ee2000c1e1900 */
[----:B------:R-:W-:-:S04]  /*07f0*/  ISETP.GT.AND P2, PT, R20, UR6, PT ;  /* 0x0000000614007c0c */ /* 0x000fc8000bf44270 */
[----:B------:R-:W-:Y:S01]  /*0800*/  ISETP.GT.AND P2, PT, R20, RZ, !P2 ;  /* 0x000000ff1400720c */ /* 0x000fe20005744270 */
[----:B------:R-:W4:Y:S04]  /*0810*/  @P4 LDG.E R25, desc[UR8][R16.64+0x8] ;  /* 0x0000080810194981 */ /* 0x000f28000c1e1900 */
[----:B------:R-:W4:Y:S01]  /*0820*/  @P4 LDG.E R20, desc[UR8][R14.64+0x8] ;  /* 0x000008080e144981 */ /* 0x000f22000c1e1900 */
[----:B------:R-:W-:-:S13]  /*0830*/  PLOP3.LUT P2, PT, P0, P2, PT, 0x80, 0x8 ;  /* 0x000000000008781c */ /* 0x000fda0000745070 */
[----:B------:R-:W5:Y:S01]  /*0840*/  @P2 LDG.E R23, desc[UR8][R16.64+0xc] ;  /* 0x00000c0810172981 */ /* 0x000f62000c1e1900 */
[----:B--2---:R-:W-:-:S03]  /*0850*/  @P1 FFMA R2, R21, R22, R2 ;  /* 0x0000001615021223 */ /* 0x004fc60000000002 */
[----:B------:R-:W5:Y:S01]  /*0860*/  @P2 LDG.E R21, desc[UR8][R14.64+0xc] ;  /* 0x00000c080e152981 */ /* 0x000f62000c1e1900 */
[----:B------:R-:W-:Y:S02]  /*0870*/  VIADD R22, R19, 0x4 ;  /* 0x0000000413167836 */ /* 0x000fe40000000000 */
[----:B---3--:R-:W-:-:S03]  /*0880*/  @P3 FFMA R2, R27, R24, R2 ;  /* 0x000000181b023223 */ /* 0x008fc60000000002 */
[----:B------:R-:W-:Y:S01]  /*0890*/  ISETP.GT.AND P3, PT, R22, UR6, PT ;  /* 0x0000000616007c0c */ /* 0x000fe2000bf64270 */
[----:B------:R-:W-:-:S03]  /*08a0*/  VIADD R24, R19, 0x5 ;  /* 0x0000000513187836 */ /* 0x000fc60000000000 */
[----:B------:R-:W-:Y:S02]  /*08b0*/  ISETP.GT.AND P3, PT, R22, RZ, !P3 ;  /* 0x000000ff1600720c */ /* 0x000fe40005f64270 */
[C---:B------:R-:W-:Y:S02]  /*08c0*/  ISETP.GT.AND P5, PT, R24.reuse, UR6, PT ;  /* 0x0000000618007c0c */ /* 0x040fe4000bfa4270 */
[C---:B------:R-:W-:Y:S01]  /*08d0*/  IADD3 R22, PT, PT, R19.reuse, 0x6, RZ ;  /* 0x0000000613167810 */ /* 0x040fe20007ffe0ff */
[----:B------:R-:W-:Y:S01]  /*08e0*/  VIADD R19, R19, 0x7 ;  /* 0x0000000713137836 */ /* 0x000fe20000000000 */
[----:B------:R-:W-:Y:S02]  /*08f0*/  ISETP.GT.AND P5, PT, R24, RZ, !P5 ;  /* 0x000000ff1800720c */ /* 0x000fe40006fa4270 */
[C---:B------:R-:W-:Y:S02]  /*0900*/  ISETP.GT.AND P1, PT, R22.reuse, UR6, PT ;  /* 0x0000000616007c0c */ /* 0x040fe4000bf24270 */
[----:B------:R-:W-:Y:S01]  /*0910*/  PLOP3.LUT P3, PT, P0, P3, PT, 0x80, 0x8 ;  /* 0x000000000008781c */ /* 0x000fe20000767070 */
[----:B----4-:R-:W-:Y:S01]  /*0920*/  @P4 FFMA R2, R25, R20, R2 ;  /* 0x0000001419024223 */ /* 0x010fe20000000002 */
[----:B------:R-:W-:-:S02]  /*0930*/  ISETP.GT.AND P1, PT, R22, RZ, !P1 ;  /* 0x000000ff1600720c */ /* 0x000fc40004f24270 */
[C---:B------:R-:W-:Y:S02]  /*0940*/  ISETP.GT.AND P4, PT, R19.reuse, UR6, PT ;  /* 0x0000000613007c0c */ /* 0x040fe4000bf84270 */
[----:B------:R-:W-:Y:S02]  /*0950*/  PLOP3.LUT P5, PT, P0, P5, PT, 0x80, 0x8 ;  /* 0x000000000008781c */ /* 0x000fe400007ab070 */
[----:B------:R-:W-:Y:S02]  /*0960*/  ISETP.GT.AND P4, PT, R19, RZ, !P4 ;  /* 0x000000ff1300720c */ /* 0x000fe40006784270 */
[----:B------:R-:W-:Y:S02]  /*0970*/  PLOP3.LUT P1, PT, P0, P1, PT, 0x80, 0x8 ;  /* 0x000000000008781c */ /* 0x000fe40000723070 */
[----:B------:R-:W-:Y:S01]  /*0980*/  PLOP3.LUT P4, PT, P0, P4, PT, 0x80, 0x8 ;  /* 0x000000000008781c */ /* 0x000fe20000789070 */
[----:B------:R-:W2:Y:S04]  /*0990*/  @P3 LDG.E R19, desc[UR8][R16.64+0x10] ;  /* 0x0000100810133981 */ /* 0x000ea8000c1e1900 */
[----:B------:R-:W2:Y:S04]  /*09a0*/  @P3 LDG.E R20, desc[UR8][R14.64+0x10] ;  /* 0x000010080e143981 */ /* 0x000ea8000c1e1900 */
[----:B------:R-:W3:Y:S04]  /*09b0*/  @P5 LDG.E R25, desc[UR8][R16.64+0x14] ;  /* 0x0000140810195981 */ /* 0x000ee8000c1e1900 */
[----:B------:R-:W3:Y:S04]  /*09c0*/  @P5 LDG.E R22, desc[UR8][R14.64+0x14] ;  /* 0x000014080e165981 */ /* 0x000ee8000c1e1900 */
[----:B------:R-:W4:Y:S04]  /*09d0*/  @P4 LDG.E R27, desc[UR8][R16.64+0x1c] ;  /* 0x00001c08101b4981 */ /* 0x000f28000c1e1900 */
[----:B------:R-:W4:Y:S01]  /*09e0*/  @P4 LDG.E R24, desc[UR8][R14.64+0x1c] ;  /* 0x00001c080e184981 */ /* 0x000f22000c1e1900 */
[----:B-----5:R-:W-:-:S03]  /*09f0*/  @P2 FFMA R2, R23, R21, R2 ;  /* 0x0000001517022223 */ /* 0x020fc60000000002 */
[----:B------:R-:W5:Y:S04]  /*0a00*/  @P1 LDG.E R21, desc[UR8][R16.64+0x18] ;  /* 0x0000180810151981 */ /* 0x000f68000c1e1900 */
[----:B------:R-:W5:Y:S01]  /*0a10*/  @P1 LDG.E R23, desc[UR8][R14.64+0x18] ;  /* 0x000018080e171981 */ /* 0x000f62000c1e1900 */
[----:B------:R-:W-:-:S06]  /*0a20*/  UIADD3 UR5, UPT, UPT, UR5, 0x8, URZ ;  /* 0x0000000805057890 */ /* 0x000fcc000fffe0ff */
[----:B------:R-:W-:Y:S01]  /*0a30*/  ISETP.NE.AND P2, PT, R10, UR5, PT ;  /* 0x000000050a007c0c */ /* 0x000fe2000bf45270 */
[----:B--2---:R-:W-:-:S04]  /*0a40*/  @P3 FFMA R2, R19, R20, R2 ;  /* 0x0000001413023223 */ /* 0x004fc80000000002 */
[----:B---3--:R-:W-:-:S04]  /*0a50*/  @P5 FFMA R2, R25, R22, R2 ;  /* 0x0000001619025223 */ /* 0x008fc80000000002 */
[----:B-----5:R-:W-:-:S04]  /*0a60*/  @P1 FFMA R2, R21, R23, R2 ;  /* 0x0000001715021223 */ /* 0x020fc80000000002 */
[----:B----4-:R-:W-:Y:S01]  /*0a70*/  @P4 FFMA R2, R27, R24, R2 ;  /* 0x000000181b024223 */ /* 0x010fe20000000002 */
[----:B------:R-:W-:Y:S06]  /*0a80*/  @P2 BRA `(.L_x_40) ;  /* 0xfffffff800fc2947 */ /* 0x000fec000383ffff */
[----:B------:R-:W-:-:S07]  /*0a90*/  IMAD.MOV.U32 R19, RZ, RZ, R10 ;  /* 0x000000ffff137224 */ /* 0x000fce00078e000a */
.L_x_39:
[----:B------:R-:W-:-:S13]  /*0aa0*/  ISETP.NE.AND P1, PT, R11, RZ, PT ;  /* 0x000000ff0b00720c */ /* 0x000fda0003f25270 */
[----:B------:R-:W-:Y:S05]  /*0ab0*/  @!P1 BRA `(.L_x_41) ;  /* 0x0000000400489947 */ /* 0x000fea0003800000 */
[----:B------:R-:W-:Y:S01]  /*0ac0*/  VIADD R14, R11, 0xffffffff ;  /* 0xffffffff0b0e7836 */ /* 0x000fe20000000000 */
[----:B------:R-:W-:-:S04]  /*0ad0*/  ISETP.NE.AND P5, PT, R9, RZ, PT ;  /* 0x000000ff0900720c */ /* 0x000fc80003fa5270 */
[----:B------:R-:W-:-:S13]  /*0ae0*/  ISETP.GE.U32.AND P1, PT, R14, 0x3, PT ;  /* 0x000000030e00780c */ /* 0x000fda0003f26070 */
[----:B------:R-:W-:Y:S05]  /*0af0*/  @!P1 BRA `(.L_x_42) ;  /* 0x00000000008c9947 */ /* 0x000fea0003800000 */
[----:B------:R-:W0:Y:S01]  /*0b00*/  LDC.64 R16, c[0x0][0x380] ;  /* 0x0000e000ff107b82 */ /* 0x000e220000000a00 */
[----:B------:R-:W-:Y:S01]  /*0b10*/  IADD3 R21, PT, PT, R8, R19, RZ ;  /* 0x0000001308157210 */ /* 0x000fe20007ffe0ff */
[----:B------:R-:W-:-:S03]  /*0b20*/  IMAD.IADD R23, R13, 0x1, R19 ;  /* 0x000000010d177824 */ /* 0x000fc600078e0213 */
[C---:B------:R-:W-:Y:S01]  /*0b30*/  ISETP.GT.AND P1, PT, R21.reuse, UR6, PT ;  /* 0x0000000615007c0c */ /* 0x040fe2000bf24270 */
[C---:B------:R-:W-:Y:S02]  /*0b40*/  VIADD R20, R21.reuse, 0x1 ;  /* 0x0000000115147836 */ /* 0x040fe40000000000 */
[----:B------:R-:W1:Y:S01]  /*0b50*/  LDC.64 R14, c[0x0][0x388] ;  /* 0x0000e200ff0e7b82 */ /* 0x000e620000000a00 */
[C---:B------:R-:W-:Y:S01]  /*0b60*/  VIADD R22, R21.reuse, 0x2 ;  /* 0x0000000215167836 */ /* 0x040fe20000000000 */
[C---:B------:R-:W-:Y:S02]  /*0b70*/  ISETP.GT.AND P1, PT, R21.reuse, RZ, !P1 ;  /* 0x000000ff1500720c */ /* 0x040fe40004f24270 */
[----:B------:R-:W-:Y:S01]  /*0b80*/  ISETP.GT.AND P3, PT, R20, UR6, PT ;  /* 0x0000000614007c0c */ /* 0x000fe2000bf64270 */
[----:B------:R-:W-:Y:S01]  /*0b90*/  VIADD R20, R21, 0x3 ;  /* 0x0000000315147836 */ /* 0x000fe20000000000 */
[----:B------:R-:W-:Y:S02]  /*0ba0*/  ISETP.GT.AND P2, PT, R22, UR6, PT ;  /* 0x0000000616007c0c */ /* 0x000fe4000bf44270 */
[----:B------:R-:W-:-:S02]  /*0bb0*/  PLOP3.LUT P1, PT, P0, P1, PT, 0x80, 0x8 ;  /* 0x000000000008781c */ /* 0x000fc40000723070 */
[----:B------:R-:W-:Y:S02]  /*0bc0*/  ISETP.LT.U32.AND P3, PT, R21, 0x7fffffff, !P3 ;  /* 0x7fffffff1500780c */ /* 0x000fe40005f61070 */
[----:B------:R-:W-:Y:S02]  /*0bd0*/  IADD3 R21, PT, PT, R18, R21, RZ ;  /* 0x0000001512157210 */ /* 0x000fe40007ffe0ff */
[----:B------:R-:W-:Y:S02]  /*0be0*/  ISETP.GT.AND P2, PT, R22, RZ, !P2 ;  /* 0x000000ff1600720c */ /* 0x000fe40005744270 */
[C---:B------:R-:W-:Y:S01]  /*0bf0*/  ISETP.GT.AND P4, PT, R20.reuse, UR6, PT ;  /* 0x0000000614007c0c */ /* 0x040fe2000bf84270 */
[----:B0-----:R-:W-:Y:S01]  /*0c00*/  IMAD.WIDE R16, R21, 0x4, R16 ;  /* 0x0000000415107825 */ /* 0x001fe200078e0210 */
[----:B------:R-:W-:Y:S02]  /*0c10*/  PLOP3.LUT P3, PT, P0, P3, PT, 0x80, 0x8 ;  /* 0x000000000008781c */ /* 0x000fe40000767070 */
[----:B------:R-:W-:-:S02]  /*0c20*/  ISETP.GT.AND P4, PT, R20, RZ, !P4 ;  /* 0x000000ff1400720c */ /* 0x000fc40006784270 */
[----:B------:R-:W-:Y:S01]  /*0c30*/  PLOP3.LUT P2, PT, P0, P2, PT, 0x80, 0x8 ;  /* 0x000000000008781c */ /* 0x000fe20000745070 */
[----:B------:R-:W2:Y:S01]  /*0c40*/  @P1 LDG.E R21, desc[UR8][R16.64] ;  /* 0x0000000810151981 */ /* 0x000ea2000c1e1900 */
[----:B-1----:R-:W-:Y:S01]  /*0c50*/  IMAD.WIDE R14, R23, 0x4, R14 ;  /* 0x00000004170e7825 */ /* 0x002fe200078e020e */
[----:B------:R-:W-:-:S04]  /*0c60*/  PLOP3.LUT P4, PT, P0, P4, PT, 0x80, 0x8 ;  /* 0x000000000008781c */ /* 0x000fc80000789070 */
[----:B------:R-:W2:Y:S04]  /*0c70*/  @P1 LDG.E R20, desc[UR8][R14.64] ;  /* 0x000000080e141981 */ /* 0x000ea8000c1e1900 */
[----:B------:R-:W3:Y:S04]  /*0c80*/  @P3 LDG.E R23, desc[UR8][R16.64+0x4] ;  /* 0x0000040810173981 */ /* 0x000ee8000c1e1900 */
[----:B------:R-:W3:Y:S04]  /*0c90*/  @P3 LDG.E R22, desc[UR8][R14.64+0x4] ;  /* 0x000004080e163981 */ /* 0x000ee8000c1e1900 */
[----:B------:R-:W4:Y:S04]  /*0ca0*/  @P2 LDG.E R25, desc[UR8][R16.64+0x8] ;  /* 0x0000080810192981 */ /* 0x000f28000c1e1900 */
[----:B------:R-:W4:Y:S04]  /*0cb0*/  @P2 LDG.E R24, desc[UR8][R14.64+0x8] ;  /* 0x000008080e182981 */ /* 0x000f28000c1e1900 */
[----:B------:R-:W5:Y:S04]  /*0cc0*/  @P4 LDG.E R27, desc[UR8][R16.64+0xc] ;  /* 0x00000c08101b4981 */ /* 0x000f68000c1e1900 */
[----:B------:R-:W5:Y:S01]  /*0cd0*/  @P4 LDG.E R26, desc[UR8][R14.64+0xc] ;  /* 0x00000c080e1a4981 */ /* 0x000f62000c1e1900 */
[----:B------:R-:W-:-:S02]  /*0ce0*/  VIADD R19, R19, 0x4 ;  /* 0x0000000413137836 */ /* 0x000fc40000000000 */
[----:B--2---:R-:W-:-:S04]  /*0cf0*/  @P1 FFMA R2, R21, R20, R2 ;  /* 0x0000001415021223 */ /* 0x004fc80000000002 */
[----:B---3--:R-:W-:-:S04]  /*0d00*/  @P3 FFMA R2, R23, R22, R2 ;  /* 0x0000001617023223 */ /* 0x008fc80000000002 */
[----:B----4-:R-:W-:-:S04]  /*0d10*/  @P2 FFMA R2, R25, R24, R2 ;  /* 0x0000001819022223 */ /* 0x010fc80000000002 */
[----:B-----5:R-:W-:-:S07]  /*0d20*/  @P4 FFMA R2, R27, R26, R2 ;  /* 0x0000001a1b024223 */ /* 0x020fce0000000002 */
.L_x_42:
[----:B------:R-:W-:Y:S05]  /*0d30*/  @!P5 BRA `(.L_x_41) ;  /* 0x0000000000a8d947 */ /* 0x000fea0003800000 */
[----:B------:R-:W-:Y:S01]  /*0d40*/  ISETP.NE.AND P1, PT, R9, 0x1, PT ;  /* 0x000000010900780c */ /* 0x000fe20003f25270 */
[----:B------:R-:W-:-:S04]  /*0d50*/  ULOP3.LUT UR5, UR6, 0x1, URZ, 0xc0, !UPT ;  /* 0x0000000106057892 */ /* 0x000fc8000f8ec0ff */
[----:B------:R-:W-:-:S08]  /*0d60*/  UISETP.NE.U32.AND UP0, UPT, UR5, 0x1, UPT ;  /* 0x000000010500788c */ /* 0x000fd0000bf05070 */
[----:B------:R-:W-:Y:S05]  /*0d70*/  @!P1 BRA `(.L_x_43) ;  /* 0x0000000000549947 */ /* 0x000fea0003800000 */
[----:B------:R-:W0:Y:S01]  /*0d80*/  LDC.64 R16, c[0x0][0x380] ;  /* 0x0000e000ff107b82 */ /* 0x000e220000000a00 */
[--C-:B------:R-:W-:Y:S02]  /*0d90*/  IMAD.IADD R21, R8, 0x1, R19.reuse ;  /* 0x0000000108157824 */ /* 0x100fe400078e0213 */
[----:B------:R-:W-:-:S03]  /*0da0*/  IMAD.IADD R23, R13, 0x1, R19 ;  /* 0x000000010d177824 */ /* 0x000fc600078e0213 */
[C---:B------:R-:W-:Y:S02]  /*0db0*/  ISETP.GT.AND P1, PT, R21.reuse, UR6, PT ;  /* 0x0000000615007c0c */ /* 0x040fe4000bf24270 */
[----:B------:R-:W1:Y:S01]  /*0dc0*/  LDC.64 R14, c[0x0][0x388] ;  /* 0x0000e200ff0e7b82 */ /* 0x000e620000000a00 */
[C---:B------:R-:W-:Y:S02]  /*0dd0*/  IADD3 R20, PT, PT, R21.reuse, 0x1, RZ ;  /* 0x0000000115147810 */ /* 0x040fe40007ffe0ff */
[C---:B------:R-:W-:Y:S02]  /*0de0*/  ISETP.GT.AND P1, PT, R21.reuse, RZ, !P1 ;  /* 0x000000ff1500720c */ /* 0x040fe40004f24270 */
[----:B------:R-:W-:Y:S02]  /*0df0*/  ISETP.GT.AND P2, PT, R20, UR6, PT ;  /* 0x0000000614007c0c */ /* 0x000fe4000bf44270 */
[----:B------:R-:W-:Y:S02]  /*0e00*/  PLOP3.LUT P1, PT, P0, P1, PT, 0x80, 0x8 ;  /* 0x000000000008781c */ /* 0x000fe40000723070 */
[----:B------:R-:W-:Y:S01]  /*0e10*/  ISETP.LT.U32.AND P2, PT, R21, 0x7fffffff, !P2 ;  /* 0x7fffffff1500780c */ /* 0x000fe20005741070 */
[----:B------:R-:W-:-:S03]  /*0e20*/  IMAD.IADD R21, R18, 0x1, R21 ;  /* 0x0000000112157824 */ /* 0x000fc600078e0215 */
[----:B------:R-:W-:Y:S01]  /*0e30*/  PLOP3.LUT P2, PT, P0, P2, PT, 0x80, 0x8 ;  /* 0x000000000008781c */ /* 0x000fe20000745070 */
[----:B0-----:R-:W-:-:S06]  /*0e40*/  IMAD.WIDE R16, R21, 0x4, R16 ;  /* 0x0000000415107825 */ /* 0x001fcc00078e0210 */
[----:B------:R-:W2:Y:S01]  /*0e50*/  @P1 LDG.E R21, desc[UR8][R16.64] ;  /* 0x0000000810151981 */ /* 0x000ea2000c1e1900 */
[----:B-1----:R-:W-:-:S05]  /*0e60*/  IMAD.WIDE R14, R23, 0x4, R14 ;  /* 0x00000004170e7825 */ /* 0x002fca00078e020e */
[----:B------:R-:W3:Y:S04]  /*0e70*/  @P2 LDG.E R23, desc[UR8][R16.64+0x4] ;  /* 0x0000040810172981 */ /* 0x000ee8000c1e1900 */
[----:B------:R-:W2:Y:S04]  /*0e80*/  @P1 LDG.E R20, desc[UR8][R14.64] ;  /* 0x000000080e141981 */ /* 0x000ea8000c1e1900 */
[----:B------:R-:W3:Y:S01]  /*0e90*/  @P2 LDG.E R22, desc[UR8][R14.64+0x4] ;  /* 0x000004080e162981 */ /* 0x000ee2000c1e1900 */
[----:B------:R-:W-:Y:S02]  /*0ea0*/  VIADD R19, R19, 0x2 ;  /* 0x0000000213137836 */ /* 0x000fe40000000000 */
[----:B--2---:R-:W-:-:S04]  /*0eb0*/  @P1 FFMA R2, R21, R20, R2 ;  /* 0x0000001415021223 */ /* 0x004fc80000000002 */
[----:B---3--:R-:W-:-:S07]  /*0ec0*/  @P2 FFMA R2, R23, R22, R2 ;  /* 0x0000001617022223 */ /* 0x008fce0000000002 */
.L_x_43:
[----:B------:R-:W-:Y:S05]  /*0ed0*/  BRA.U UP0, `(.L_x_41) ;  /* 0x0000000100407547 */ /* 0x000fea000b800000 */
[----:B------:R-:W-:Y:S01]  /*0ee0*/  IADD3 R21, PT, PT, R8, R19, RZ ;  /* 0x0000001308157210 */ /* 0x000fe20007ffe0ff */
[----:B------:R-:W-:Y:S03]  /*0ef0*/  BSSY.RECONVERGENT B0, `(.L_x_41) ;  /* 0x000000e000007945 */ /* 0x000fe60003800200 */
[----:B------:R-:W-:-:S04]  /*0f00*/  ISETP.GT.AND P1, PT, R21, UR6, PT ;  /* 0x0000000615007c0c */ /* 0x000fc8000bf24270 */
[----:B------:R-:W-:-:S04]  /*0f10*/  ISETP.GT.AND P1, PT, R21, RZ, !P1 ;  /* 0x000000ff1500720c */ /* 0x000fc80004f24270 */
[----:B------:R-:W-:-:S13]  /*0f20*/  PLOP3.LUT P1, PT, P0, P1, PT, 0x80, 0x8 ;  /* 0x000000000008781c */ /* 0x000fda0000723070 */
[----:B------:R-:W-:Y:S05]  /*0f30*/  @!P1 BRA `(.L_x_44) ;  /* 0x0000000000249947 */ /* 0x000fea0003800000 */
[----:B------:R-:W0:Y:S01]  /*0f40*/  LDC.64 R14, c[0x0][0x380] ;  /* 0x0000e000ff0e7b82 */ /* 0x000e220000000a00 */
[----:B------:R-:W-:Y:S02]  /*0f50*/  IMAD.IADD R21, R18, 0x1, R21 ;  /* 0x0000000112157824 */ /* 0x000fe400078e0215 */
[----:B------:R-:W-:-:S05]  /*0f60*/  IMAD.IADD R13, R13, 0x1, R19 ;  /* 0x000000010d0d7824 */ /* 0x000fca00078e0213 */
[----:B------:R-:W1:Y:S01]  /*0f70*/  LDC.64 R16, c[0x0][0x388] ;  /* 0x0000e200ff107b82 */ /* 0x000e620000000a00 */
[----:B0-----:R-:W-:-:S06]  /*0f80*/  IMAD.WIDE R14, R21, 0x4, R14 ;  /* 0x00000004150e7825 */ /* 0x001fcc00078e020e */
[----:B------:R-:W2:Y:S01]  /*0f90*/  LDG.E R15, desc[UR8][R14.64] ;  /* 0x000000080e0f7981 */ /* 0x000ea2000c1e1900 */
[----:B-1----:R-:W-:-:S06]  /*0fa0*/  IMAD.WIDE R16, R13, 0x4, R16 ;  /* 0x000000040d107825 */ /* 0x002fcc00078e0210 */
[----:B------:R-:W2:Y:S02]  /*0fb0*/  LDG.E R16, desc[UR8][R16.64] ;  /* 0x0000000810107981 */ /* 0x000ea4000c1e1900 */
[----:B--2---:R-:W-:-:S07]  /*0fc0*/  FFMA R2, R15, R16, R2 ;  /* 0x000000100f027223 */ /* 0x004fce0000000002 */
.L_x_44:
[----:B------:R-:W-:Y:S05]  /*0fd0*/  BSYNC.RECONVERGENT B0 ;  /* 0x0000000000007941 */ /* 0x000fea0003800200 */
.L_x_41:
[----:B------:R-:W-:Y:S05]  /*0fe0*/  @P6 BRA `(.L_x_45) ;  /* 0xfffffff400606947 */ /* 0x000fea000383ffff */
[----:B------:R-:W0:Y:S01]  /*0ff0*/  LDCU UR5, c[0x0][0x398] ;  /* 0x00007300ff0577ac */ /* 0x000e220008000800 */
[----:B------:R-:W-:-:S04]  /*1000*/  UIADD3 UR4, UPT, UPT, UR4, 0x1, URZ ;  /* 0x0000000104047890 */ /* 0x000fc8000fffe0ff */
[----:B0-----:R-:W-:-:S09]  /*1010*/  UISETP.NE.AND UP0, UPT, UR4, UR5, UPT ;  /* 0x000000050400728c */ /* 0x001fd2000bf05270 */
[----:B------:R-:W-:Y:S05]  /*1020*/  BRA.U UP0, `(.L_x_46) ;  /* 0xfffffff5004c7547 */ /* 0x000fea000b83ffff */
.L_x_38:
[----:B------:R-:W0:Y:S02]  /*1030*/  LDC.64 R4, c[0x0][0x390] ;  /* 0x0000e400ff047b82 */ /* 0x000e240000000a00 */
[----:B0-----:R-:W-:-:S05]  /*1040*/  IMAD.WIDE R4, R0, 0x4, R4 ;  /* 0x0000000400047825 */ /* 0x001fca00078e0204 */
[----:B------:R-:W-:Y:S01]  /*1050*/  STG.E desc[UR8][R4.64], R2 ;  /* 0x0000000204007986 */ /* 0x000fe2000c101908 */
[----:B------:R-:W-:Y:S05]  /*1060*/  EXIT ;  /* 0x000000000000794d */ /* 0x000fea0003800000 */
.L_x_47:
        /* <DEDUP_REMOVED lines=9> */
.L_x_65:


//--------------------- .text._Z28conv2d_backward_input_kernelPKfS0_Pfiiiii --------------------------
	.section	.text._Z28conv2d_backward_input_kernelPKfS0_Pfiiiii,"ax",@progbits
	.align	128
        .global         _Z28conv2d_backward_input_kernelPKfS0_Pfiiiii
        .type           _Z28conv2d_backward_input_kernelPKfS0_Pfiiiii,@function
        .size           _Z28conv2d_backward_input_kernelPKfS0_Pfiiiii,(.L_x_66 - _Z28conv2d_backward_input_kernelPKfS0_Pfiiiii)
        .other          _Z28conv2d_backward_input_kernelPKfS0_Pfiiiii,@"STO_CUDA_ENTRY STV_DEFAULT"
_Z28conv2d_backward_input_kernelPKfS0_Pfiiiii:
.text._Z28conv2d_backward_input_kernelPKfS0_Pfiiiii:
[----:B------:R-:W-:Y:S01]  /*0000*/  LDC R1, c[0x0][0x37c] ;  /* 0x0000df00ff017b82 */ /* 0x000fe20000000800 */
[----:B------:R-:W0:Y:S07]  /*0010*/  S2R R0, SR_TID.X ;  /* 0x0000000000007919 */ /* 0x000e2e0000002100 */
[----:B------:R-:W1:Y:S08]  /*0020*/  LDC.64 R2, c[0x0][0x398] ;  /* 0x0000e600ff027b82 */ /* 0x000e700000000a00 */
[----:B------:R-:W2:Y:S08]  /*0030*/  LDC R11, c[0x0][0x3a4] ;  /* 0x0000e900ff0b7b82 */ /* 0x000eb00000000800 */
[----:B------:R-:W0:Y:S08]  /*0040*/  S2UR UR4, SR_CTAID.X ;  /* 0x00000000000479c3 */ /* 0x000e300000002500 */
[----:B------:R-:W0:Y:S01]  /*0050*/  LDC R15, c[0x0][0x360] ;  /* 0x0000d800ff0f7b82 */ /* 0x000e220000000800 */
[----:B-1----:R-:W-:-:S07]  /*0060*/  IMAD R2, R3, R2, RZ ;  /* 0x0000000203027224 */ /* 0x002fce00078e02ff */
[----:B------:R-:W1:Y:S01]  /*0070*/  LDC R10, c[0x0][0x3a8] ;  /* 0x0000ea00ff0a7b82 */ /* 0x000e620000000800 */
[----:B--2---:R-:W-:Y:S02]  /*0080*/  IMAD R5, R2, R11, RZ ;  /* 0x0000000b02057224 */ /* 0x004fe400078e02ff */
[----:B0-----:R-:W-:Y:S02]  /*0090*/  IMAD R15, R15, UR4, R0 ;  /* 0x000000040f0f7c24 */ /* 0x001fe4000f8e0200 */
[----:B-1----:R-:W-:-:S05]  /*00a0*/  IMAD R0, R5, R10, RZ ;  /* 0x0000000a05007224 */ /* 0x002fca00078e02ff */
[----:B------:R-:W-:-:S13]  /*00b0*/  ISETP.GE.AND P0, PT, R15, R0, PT ;  /* 0x000000000f00720c */ /* 0x000fda0003f06270 */
[----:B------:R-:W-:Y:S05]  /*00c0*/  @P0 EXIT ;  /* 0x000000000000094d */ /* 0x000fea0003800000 */
[----:B------:R-:W0:Y:S01]  /*00d0*/  LDCU UR4, c[0x0][0x3a0] ;  /* 0x00007400ff0477ac */ /* 0x000e220008000800 */
[----:B------:R-:W1:Y:S01]  /*00e0*/  LDC.64 R12, c[0x0][0x390] ;  /* 0x0000e400ff0c7b82 */ /* 0x000e620000000a00 */
[----:B------:R-:W-:Y:S01]  /*00f0*/  IMAD.MOV.U32 R0, RZ, RZ, RZ ;  /* 0x000000ffff007224 */ /* 0x000fe200078e00ff */
[----:B------:R-:W2:Y:S01]  /*0100*/  LDCU.64 UR6, c[0x0][0x358] ;  /* 0x00006b00ff0677ac */ /* 0x000ea20008000a00 */
[----:B0-----:R-:W-:Y:S01]  /*0110*/  UISETP.GE.AND UP0, UPT, UR4, 0x1, UPT ;  /* 0x000000010400788c */ /* 0x001fe2000bf06270 */
[----:B-1----:R-:W-:-:S08]  /*0120*/  IMAD.WIDE R12, R15, 0x4, R12 ;  /* 0x000000040f0c7825 */ /* 0x002fd000078e020c */
[----:B--2---:R-:W-:Y:S05]  /*0130*/  BRA.U !UP0, `(.L_x_48) ;  /* 0x0000000d085c7547 */ /* 0x004fea000b800000 */
[-C--:B------:R-:W-:Y:S01]  /*0140*/  IABS R7, R10.reuse ;  /* 0x0000000a00077213 */ /* 0x080fe20000000000 */
[----:B------:R-:W-:Y:S01]  /*0150*/  IMAD R2, R11, R10, RZ ;  /* 0x0000000a0b027224 */ /* 0x000fe200078e02ff */
[----:B------:R-:W-:Y:S02]  /*0160*/  IABS R19, R15 ;  /* 0x0000000f00137213 */ /* 0x000fe40000000000 */
[----:B------:R-:W0:Y:S01]  /*0170*/  I2F.RP R0, R7 ;  /* 0x0000000700007306 */ /* 0x000e220000209400 */
[----:B------:R-:W-:Y:S02]  /*0180*/  IABS R16, R11 ;  /* 0x0000000b00107213 */ /* 0x000fe40000000000 */
[-C--:B------:R-:W-:Y:S02]  /*0190*/  IABS R6, R2.reuse ;  /* 0x0000000200067213 */ /* 0x080fe40000000000 */
[----:B------:R-:W-:-:S03]  /*01a0*/  IABS R23, R2 ;  /* 0x0000000200177213 */ /* 0x000fc60000000000 */
[----:B------:R-:W1:Y:S02]  /*01b0*/  I2F.RP R14, R6 ;  /* 0x00000006000e7306 */ /* 0x000e640000209400 */
[----:B------:R-:W-:-:S06]  /*01c0*/  IMAD.MOV R23, RZ, RZ, -R23 ;  /* 0x000000ffff177224 */ /* 0x000fcc00078e0a17 */
[----:B0-----:R-:W0:Y:S08]  /*01d0*/  MUFU.RCP R0, R0 ;  /* 0x0000000000007308 */ /* 0x001e300000001000 */
[----:B-1----:R-:W1:Y:S08]  /*01e0*/  MUFU.RCP R14, R14 ;  /* 0x0000000e000e7308 */ /* 0x002e700000001000 */
[----:B------:R-:W-:Y:S01]  /*01f0*/  I2F.RP R20, R16 ;  /* 0x0000001000147306 */ /* 0x000fe20000209400 */
[----:B0-----:R-:W-:Y:S01]  /*0200*/  VIADD R8, R0, 0xffffffe ;  /* 0x0ffffffe00087836 */ /* 0x001fe20000000000 */
[----:B------:R-:W-:-:S06]  /*0210*/  IABS R0, R3 ;  /* 0x0000000300007213 */ /* 0x000fcc0000000000 */
[----:B------:R0:W2:Y:S01]  /*0220*/  F2I.FTZ.U32.TRUNC.NTZ R9, R8 ;  /* 0x0000000800097305 */ /* 0x0000a2000021f000 */
[----:B-1----:R-:W-:Y:S02]  /*0230*/  VIADD R4, R14, 0xffffffe ;  /* 0x0ffffffe0e047836 */ /* 0x002fe40000000000 */
[----:B------:R-:W-:-:S05]  /*0240*/  IMAD R14, R2, R3, RZ ;  /* 0x00000003020e7224 */ /* 0x000fca00078e02ff */
[----:B------:R1:W3:Y:S01]  /*0250*/  F2I.FTZ.U32.TRUNC.NTZ R5, R4 ;  /* 0x0000000400057305 */ /* 0x0002e2000021f000 */
[----:B0-----:R-:W-:Y:S01]  /*0260*/  IMAD.MOV.U32 R8, RZ, RZ, RZ ;  /* 0x000000ffff087224 */ /* 0x001fe200078e00ff */
[----:B--2---:R-:W-:-:S06]  /*0270*/  IADD3 R18, PT, PT, RZ, -R9, RZ ;  /* 0x80000009ff127210 */ /* 0x004fcc0007ffe0ff */
[----:B------:R-:W-:Y:S01]  /*0280*/  I2F.RP R21, R0 ;  /* 0x0000000000157306 */ /* 0x000fe20000209400 */
[----:B-1----:R-:W-:Y:S02]  /*0290*/  IMAD.MOV.U32 R4, RZ, RZ, RZ ;  /* 0x000000ffff047224 */ /* 0x002fe400078e00ff */
[----:B------:R-:W-:Y:S02]  /*02a0*/  IMAD R17, R18, R7, RZ ;  /* 0x0000000712117224 */ /* 0x000fe400078e02ff */
[----:B------:R-:W-:Y:S02]  /*02b0*/  IMAD.MOV.U32 R18, RZ, RZ, R19 ;  /* 0x000000ffff127224 */ /* 0x000fe400078e0013 */
[----:B------:R-:W-:Y:S01]  /*02c0*/  IMAD.HI.U32 R9, R9, R17, R8 ;  /* 0x0000001109097227 */ /* 0x000fe200078e0008 */
[----:B------:R-:W-:Y:S01]  /*02d0*/  IABS R17, R14 ;  /* 0x0000000e00117213 */ /* 0x000fe20000000000 */
[----:B------:R-:W0:Y:S02]  /*02e0*/  MUFU.RCP R20, R20 ;  /* 0x0000001400147308 */ /* 0x000e240000001000 */
[----:B---3--:R-:W-:-:S02]  /*02f0*/  IMAD.MOV R19, RZ, RZ, -R5 ;  /* 0x000000ffff137224 */ /* 0x008fc400078e0a05 */
[----:B------:R-:W-:-:S04]  /*0300*/  IMAD.HI.U32 R8, R9, R18, RZ ;  /* 0x0000001209087227 */ /* 0x000fc800078e00ff */
[----:B------:R-:W-:Y:S01]  /*0310*/  IMAD R19, R19, R6, RZ ;  /* 0x0000000613137224 */ /* 0x000fe200078e02ff */
[----:B------:R-:W-:Y:S01]  /*0320*/  IADD3 R9, PT, PT, -R8, RZ, RZ ;  /* 0x000000ff08097210 */ /* 0x000fe20007ffe1ff */
[----:B------:R-:W1:Y:S02]  /*0330*/  I2F.RP R22, R17 ;  /* 0x0000001100167306 */ /* 0x000e640000209400 */
[----:B------:R-:W-:-:S04]  /*0340*/  IMAD.HI.U32 R5, R5, R19, R4 ;  /* 0x0000001305057227 */ /* 0x000fc800078e0004 */
[C---:B------:R-:W-:Y:S01]  /*0350*/  IMAD R4, R7.reuse, R9, R18 ;  /* 0x0000000907047224 */ /* 0x040fe200078e0212 */
[----:B0-----:R-:W-:Y:S01]  /*0360*/  IADD3 R20, PT, PT, R20, 0xffffffe, RZ ;  /* 0x0ffffffe14147810 */ /* 0x001fe20007ffe0ff */
[----:B------:R-:W0:Y:S01]  /*0370*/  MUFU.RCP R21, R21 ;  /* 0x0000001500157308 */ /* 0x000e220000001000 */
[----:B------:R-:W-:Y:S02]  /*0380*/  IMAD.MOV.U32 R9, RZ, RZ, R23 ;  /* 0x000000ffff097224 */ /* 0x000fe400078e0017 */
[----:B------:R-:W-:Y:S01]  /*0390*/  ISETP.GT.U32.AND P5, PT, R7, R4, PT ;  /* 0x000000040700720c */ /* 0x000fe20003fa4070 */
[----:B------:R-:W-:-:S04]  /*03a0*/  IMAD.HI.U32 R19, R5, R18, RZ ;  /* 0x0000001205137227 */ /* 0x000fc800078e00ff */
[----:B------:R-:W-:Y:S01]  /*03b0*/  IMAD R9, R19, R9, R18 ;  /* 0x0000000913097224 */ /* 0x000fe200078e0212 */
[----:B-1----:R-:W1:Y:S04]  /*03c0*/  MUFU.RCP R22, R22 ;  /* 0x0000001600167308 */ /* 0x002e680000001000 */
[----:B------:R-:W-:-:S03]  /*03d0*/  ISETP.GT.U32.AND P0, PT, R6, R9, PT ;  /* 0x000000090600720c */ /* 0x000fc60003f04070 */
[----:B------:R-:W-:Y:S01]  /*03e0*/  @!P5 IMAD.IADD R4, R4, 0x1, -R7 ;  /* 0x000000010404d824 */ /* 0x000fe200078e0a07 */
[----:B------:R-:W2:Y:S01]  /*03f0*/  F2I.FTZ.U32.TRUNC.NTZ R5, R20 ;  /* 0x0000001400057305 */ /* 0x000ea2000021f000 */
[----:B0-----:R-:W-:Y:S01]  /*0400*/  VIADD R23, R21, 0xffffffe ;  /* 0x0ffffffe15177836 */ /* 0x001fe20000000000 */
[C---:B------:R-:W-:Y:S01]  /*0410*/  LOP3.LUT R21, R15.reuse, R2, RZ, 0x3c, !PT ;  /* 0x000000020f157212 */ /* 0x040fe200078e3cff */
[----:B------:R-:W-:Y:S01]  /*0420*/  @!P5 VIADD R8, R8, 0x1 ;  /* 0x000000010808d836 */ /* 0x000fe20000000000 */
[----:B------:R-:W-:Y:S02]  /*0430*/  ISETP.GE.U32.AND P4, PT, R4, R7, PT ;  /* 0x000000070400720c */ /* 0x000fe40003f86070 */
[----:B------:R-:W-:Y:S02]  /*0440*/  LOP3.LUT R4, R15, R10, RZ, 0x3c, !PT ;  /* 0x0000000a0f047212 */ /* 0x000fe400078e3cff */
[----:B------:R-:W0:Y:S01]  /*0450*/  F2I.FTZ.U32.TRUNC.NTZ R7, R23 ;  /* 0x0000001700077305 */ /* 0x000e22000021f000 */
[----:B------:R-:W-:Y:S01]  /*0460*/  @!P0 IMAD.IADD R9, R9, 0x1, -R6 ;  /* 0x0000000109098824 */ /* 0x000fe200078e0a06 */
[----:B------:R-:W-:Y:S01]  /*0470*/  ISETP.GE.AND P1, PT, R4, RZ, PT ;  /* 0x000000ff0400720c */ /* 0x000fe20003f26270 */
[----:B------:R-:W-:Y:S01]  /*0480*/  IMAD.MOV.U32 R4, RZ, RZ, RZ ;  /* 0x000000ffff047224 */ /* 0x000fe200078e00ff */
[----:B-1----:R-:W-:Y:S01]  /*0490*/  IADD3 R22, PT, PT, R22, 0xffffffe, RZ ;  /* 0x0ffffffe16167810 */ /* 0x002fe20007ffe0ff */
[----:B------:R-:W-:Y:S01]  /*04a0*/  @!P0 VIADD R19, R19, 0x1 ;  /* 0x0000000113138836 */ /* 0x000fe20000000000 */
[----:B------:R-:W-:-:S02]  /*04b0*/  ISETP.NE.AND P5, PT, R10, RZ, PT ;  /* 0x000000ff0a00720c */ /* 0x000fc40003fa5270 */
[----:B------:R-:W-:Y:S01]  /*04c0*/  ISETP.GE.U32.AND P3, PT, R9, R6, PT ;  /* 0x000000060900720c */ /* 0x000fe20003f66070 */
[----:B------:R-:W-:Y:S01]  /*04d0*/  @P4 VIADD R8, R8, 0x1 ;  /* 0x0000000108084836 */ /* 0x000fe20000000000 */
[----:B------:R-:W1:Y:S01]  /*04e0*/  F2I.FTZ.U32.TRUNC.NTZ R9, R22 ;  /* 0x0000001600097305 */ /* 0x000e62000021f000 */
[----:B------:R-:W-:Y:S01]  /*04f0*/  ISETP.GE.AND P2, PT, R21, RZ, PT ;  /* 0x000000ff1500720c */ /* 0x000fe20003f46270 */
[--C-:B--2---:R-:W-:Y:S01]  /*0500*/  IMAD.MOV R21, RZ, RZ, -R5.reuse ;  /* 0x000000ffff157224 */ /* 0x104fe200078e0a05 */
[----:B------:R-:W-:Y:S01]  /*0510*/  ISETP.NE.AND P4, PT, R2, RZ, PT ;  /* 0x000000ff0200720c */ /* 0x000fe20003f85270 */
[----:B------:R-:W-:Y:S01]  /*0520*/  IMAD.MOV.U32 R20, RZ, RZ, R8 ;  /* 0x000000ffff147224 */ /* 0x000fe200078e0008 */
[----:B0-----:R-:W-:Y:S01]  /*0530*/  IADD3 R6, PT, PT, RZ, -R7, RZ ;  /* 0x80000007ff067210 */ /* 0x001fe20007ffe0ff */
[----:B------:R-:W-:Y:S02]  /*0540*/  IMAD R21, R21, R16, RZ ;  /* 0x0000001015157224 */ /* 0x000fe400078e02ff */
[----:B------:R-:W-:Y:S01]  /*0550*/  @!P1 IMAD.MOV R20, RZ, RZ, -R20 ;  /* 0x000000ffff149224 */ /* 0x000fe200078e0a14 */
[----:B------:R-:W-:Y:S01]  /*0560*/  @!P5 LOP3.LUT R20, RZ, R10, RZ, 0x33, !PT ;  /* 0x0000000aff14d212 */ /* 0x000fe200078e33ff */
[----:B------:R-:W-:Y:S01]  /*0570*/  IMAD.HI.U32 R4, R5, R21, R4 ;  /* 0x0000001505047227 */ /* 0x000fe200078e0004 */
[----:B------:R-:W-:-:S02]  /*0580*/  @P3 IADD3 R19, PT, PT, R19, 0x1, RZ ;  /* 0x0000000113133810 */ /* 0x000fc40007ffe0ff */
[----:B------:R-:W-:Y:S01]  /*0590*/  IABS R5, R20 ;  /* 0x0000001400057213 */ /* 0x000fe20000000000 */
[----:B------:R-:W-:Y:S01]  /*05a0*/  IMAD.MOV.U32 R21, RZ, RZ, R6 ;  /* 0x000000ffff157224 */ /* 0x000fe200078e0006 */
[----:B-1----:R-:W-:Y:S01]  /*05b0*/  IADD3 R8, PT, PT, RZ, -R9, RZ ;  /* 0x80000009ff087210 */ /* 0x002fe20007ffe0ff */
[----:B------:R-:W-:Y:S02]  /*05c0*/  IMAD.MOV.U32 R6, RZ, RZ, RZ ;  /* 0x000000ffff067224 */ /* 0x000fe400078e00ff */
[----:B------:R-:W-:Y:S02]  /*05d0*/  IMAD R21, R21, R0, RZ ;  /* 0x0000000015157224 */ /* 0x000fe400078e02ff */
[----:B------:R-:W-:-:S04]  /*05e0*/  IMAD.HI.U32 R4, R4, R5, RZ ;  /* 0x0000000504047227 */ /* 0x000fc800078e00ff */
[----:B------:R-:W-:Y:S01]  /*05f0*/  IMAD.HI.U32 R6, R7, R21, R6 ;  /* 0x0000001507067227 */ /* 0x000fe200078e0006 */
[----:B------:R-:W-:-:S03]  /*0600*/  IABS R21, R14 ;  /* 0x0000000e00157213 */ /* 0x000fc60000000000 */
[----:B------:R-:W-:Y:S02]  /*0610*/  IMAD R7, R8, R17, RZ ;  /* 0x0000001108077224 */ /* 0x000fe400078e02ff */
[----:B------:R-:W-:Y:S01]  /*0620*/  @!P2 IMAD.MOV R19, RZ, RZ, -R19 ;  /* 0x000000ffff13a224 */ /* 0x000fe200078e0a13 */
[----:B------:R-:W-:Y:S01]  /*0630*/  @!P4 LOP3.LUT R19, RZ, R2, RZ, 0x33, !PT ;  /* 0x00000002ff13c212 */ /* 0x000fe200078e33ff */
[----:B------:R-:W-:Y:S02]  /*0640*/  IMAD.MOV.U32 R8, RZ, RZ, RZ ;  /* 0x000000ffff087224 */ /* 0x000fe400078e00ff */
[----:B------:R-:W-:Y:S01]  /*0650*/  IMAD.MOV R4, RZ, RZ, -R4 ;  /* 0x000000ffff047224 */ /* 0x000fe200078e0a04 */
[----:B------:R-:W-:Y:S01]  /*0660*/  IABS R22, R19 ;  /* 0x0000001300167213 */ /* 0x000fe20000000000 */
[----:B------:R-:W-:Y:S01]  /*0670*/  IMAD.HI.U32 R9, R9, R7, R8 ;  /* 0x0000000709097227 */ /* 0x000fe200078e0008 */
[----:B------:R-:W-:-:S03]  /*0680*/  ISETP.GE.AND P6, PT, R19, RZ, PT ;  /* 0x000000ff1300720c */ /* 0x000fc60003fc6270 */
[C---:B------:R-:W-:Y:S01]  /*0690*/  IMAD R5, R16.reuse, R4, R5 ;  /* 0x0000000410057224 */ /* 0x040fe200078e0205 */
[----:B------:R-:W-:Y:S01]  /*06a0*/  LOP3.LUT R4, R15, R14, RZ, 0x3c, !PT ;  /* 0x0000000e0f047212 */ /* 0x000fe200078e3cff */
[----:B------:R-:W-:Y:S01]  /*06b0*/  IMAD.MOV R7, RZ, RZ, -R21 ;  /* 0x000000ffff077224 */ /* 0x000fe200078e0a15 */
[----:B------:R-:W-:Y:S01]  /*06c0*/  MOV R21, R22 ;  /* 0x0000001600157202 */ /* 0x000fe20000000f00 */
[----:B------:R-:W-:Y:S01]  /*06d0*/  IMAD.HI.U32 R9, R9, R18, RZ ;  /* 0x0000001209097227 */ /* 0x000fe200078e00ff */
[----:B------:R-:W-:-:S03]  /*06e0*/  ISETP.GT.U32.AND P0, PT, R16, R5, PT ;  /* 0x000000051000720c */ /* 0x000fc60003f04070 */
[----:B------:R-:W-:-:S04]  /*06f0*/  IMAD.HI.U32 R6, R6, R21, RZ ;  /* 0x0000001506067227 */ /* 0x000fc800078e00ff */
[----:B------:R-:W-:Y:S02]  /*0700*/  IMAD R18, R9, R7, R18 ;  /* 0x0000000709127224 */ /* 0x000fe400078e0212 */
[----:B------:R-:W-:-:S03]  /*0710*/  IMAD.MOV R6, RZ, RZ, -R6 ;  /* 0x000000ffff067224 */ /* 0x000fc600078e0a06 */
[----:B------:R-:W-:Y:S01]  /*0720*/  ISETP.GT.U32.AND P4, PT, R17, R18, PT ;  /* 0x000000121100720c */ /* 0x000fe20003f84070 */
[----:B------:R-:W-:Y:S02]  /*0730*/  IMAD R8, R0, R6, R21 ;  /* 0x0000000600087224 */ /* 0x000fe400078e0215 */
[----:B------:R-:W-:Y:S01]  /*0740*/  @!P0 IMAD.IADD R5, R5, 0x1, -R16 ;  /* 0x0000000105058824 */ /* 0x000fe200078e0a10 */
[----:B------:R-:W-:Y:S02]  /*0750*/  ISETP.GE.AND P0, PT, R4, RZ, PT ;  /* 0x000000ff0400720c */ /* 0x000fe40003f06270 */
[----:B------:R-:W-:Y:S02]  /*0760*/  ISETP.GT.U32.AND P1, PT, R0, R8, PT ;  /* 0x000000080000720c */ /* 0x000fe40003f24070 */
[----:B------:R-:W-:-:S05]  /*0770*/  ISETP.GT.U32.AND P5, PT, R16, R5, PT ;  /* 0x000000051000720c */ /* 0x000fca0003fa4070 */
[-C--:B------:R-:W-:Y:S01]  /*0780*/  @!P4 IADD3 R18, PT, PT, R18, -R17.reuse, RZ ;  /* 0x800000111212c210 */ /* 0x080fe20007ffe0ff */
[----:B------:R-:W-:Y:S01]  /*0790*/  @!P4 VIADD R9, R9, 0x1 ;  /* 0x000000010909c836 */ /* 0x000fe20000000000 */
[----:B------:R-:W-:Y:S02]  /*07a0*/  ISETP.NE.AND P4, PT, R14, RZ, PT ;  /* 0x000000ff0e00720c */ /* 0x000fe40003f85270 */
[----:B------:R-:W-:Y:S02]  /*07b0*/  ISETP.GE.U32.AND P3, PT, R18, R17, PT ;  /* 0x000000111200720c */ /* 0x000fe40003f66070 */
[----:B------:R-:W-:Y:S01]  /*07c0*/  @!P1 IMAD.IADD R8, R8, 0x1, -R0 ;  /* 0x0000000108089824 */ /* 0x000fe200078e0a00 */
[----:B------:R-:W-:Y:S01]  /*07d0*/  ISETP.GE.AND P1, PT, R20, RZ, PT ;  /* 0x000000ff1400720c */ /* 0x000fe20003f26270 */
[----:B------:R-:W-:Y:S01]  /*07e0*/  @!P5 IMAD.IADD R5, R5, 0x1, -R16 ;  /* 0x000000010505d824 */ /* 0x000fe200078e0a10 */
[----:B------:R-:W-:Y:S02]  /*07f0*/  ISETP.NE.AND P5, PT, R11, RZ, PT ;  /* 0x000000ff0b00720c */ /* 0x000fe40003fa5270 */
[----:B------:R-:W-:-:S02]  /*0800*/  ISETP.GT.U32.AND P2, PT, R0, R8, PT ;  /* 0x000000080000720c */ /* 0x000fc40003f44070 */
[----:B------:R-:W-:-:S04]  /*0810*/  IADD3 R20, PT, PT, -R20, RZ, RZ ;  /* 0x000000ff14147210 */ /* 0x000fc80007ffe1ff */
[----:B------:R-:W-:Y:S01]  /*0820*/  @P3 IADD3 R9, PT, PT, R9, 0x1, RZ ;  /* 0x0000000109093810 */ /* 0x000fe20007ffe0ff */
[----:B------:R-:W-:Y:S01]  /*0830*/  IMAD R20, R10, R20, R15 ;  /* 0x000000140a147224 */ /* 0x000fe200078e020f */
[----:B------:R-:W-:Y:S01]  /*0840*/  ISETP.NE.AND P3, PT, R3, RZ, PT ;  /* 0x000000ff0300720c */ /* 0x000fe20003f65270 */
[----:B------:R-:W-:Y:S01]  /*0850*/  @!P1 IMAD.MOV R5, RZ, RZ, -R5 ;  /* 0x000000ffff059224 */ /* 0x000fe200078e0a05 */
[C---:B------:R-:W-:Y:S01]  /*0860*/  ISETP.GT.AND P1, PT, R11.reuse, -0x1, PT ;  /* 0xffffffff0b00780c */ /* 0x040fe20003f24270 */
[----:B------:R-:W-:Y:S01]  /*0870*/  @!P0 IMAD.MOV R9, RZ, RZ, -R9 ;  /* 0x000000ffff098224 */ /* 0x000fe200078e0a09 */
[----:B------:R-:W-:Y:S01]  /*0880*/  @!P5 LOP3.LUT R5, RZ, R11, RZ, 0x33, !PT ;  /* 0x0000000bff05d212 */ /* 0x000fe200078e33ff */
[----:B------:R-:W-:Y:S01]  /*0890*/  @!P2 IMAD.IADD R8, R8, 0x1, -R0 ;  /* 0x000000010808a824 */ /* 0x000fe200078e0a00 */
[----:B------:R-:W-:Y:S01]  /*08a0*/  @!P4 LOP3.LUT R9, RZ, R14, RZ, 0x33, !PT ;  /* 0x0000000eff09c212 */ /* 0x000fe200078e33ff */
[----:B------:R-:W-:Y:S01]  /*08b0*/  IMAD R0, R11, UR4, RZ ;  /* 0x000000040b007c24 */ /* 0x000fe2000f8e02ff */
[C---:B------:R-:W-:Y:S01]  /*08c0*/  ISETP.GT.AND P4, PT, R20.reuse, -0x2, PT ;  /* 0xfffffffe1400780c */ /* 0x040fe20003f84270 */
[C---:B------:R-:W-:Y:S01]  /*08d0*/  VIADD R4, R5.reuse, 0x1 ;  /* 0x0000000105047836 */ /* 0x040fe20000000000 */
[----:B------:R-:W-:Y:S01]  /*08e0*/  ISETP.GT.AND P0, PT, R20, RZ, PT ;  /* 0x000000ff1400720c */ /* 0x000fe20003f04270 */
[----:B------:R-:W-:Y:S01]  /*08f0*/  @!P6 IMAD.MOV R8, RZ, RZ, -R8 ;  /* 0x000000ffff08e224 */ /* 0x000fe200078e0a08 */
[----:B------:R-:W-:Y:S01]  /*0900*/  LOP3.LUT R6, R10, R5, R11, 0xfe, !PT ;  /* 0x000000050a067212 */ /* 0x000fe200078efe0b */
[C---:B------:R-:W-:Y:S01]  /*0910*/  IMAD R7, R0.reuse, R9, R5 ;  /* 0x0000000900077224 */ /* 0x040fe200078e0205 */
[----:B------:R-:W-:Y:S01]  /*0920*/  @!P3 LOP3.LUT R8, RZ, R3, RZ, 0x33, !PT ;  /* 0x00000003ff08b212 */ /* 0x000fe200078e33ff */
[----:B------:R-:W-:Y:S01]  /*0930*/  IMAD R3, R0, R9, R4 ;  /* 0x0000000900037224 */ /* 0x000fe200078e0204 */
[-C--:B------:R-:W-:Y:S01]  /*0940*/  LOP3.LUT R0, R5, R11.reuse, RZ, 0xfc, !PT ;  /* 0x0000000b05007212 */ /* 0x080fe200078efcff */
[----:B------:R-:W-:Y:S01]  /*0950*/  VIADD R9, R20, 0x1 ;  /* 0x0000000114097836 */ /* 0x000fe20000000000 */
[----:B------:R-:W-:Y:S01]  /*0960*/  ISETP.GE.AND P6, PT, R4, R11, PT ;  /* 0x0000000b0400720c */ /* 0x000fe20003fc6270 */
[----:B------:R-:W-:Y:S01]  /*0970*/  IMAD R7, R7, R10, R20 ;  /* 0x0000000a07077224 */ /* 0x000fe200078e0214 */
[----:B------:R-:W-:Y:S01]  /*0980*/  ISETP.GT.AND P4, PT, R0, -0x1, P4 ;  /* 0xffffffff0000780c */ /* 0x000fe20002784270 */
[----:B------:R-:W-:Y:S01]  /*0990*/  IMAD R8, R8, 0x9, RZ ;  /* 0x0000000908087824 */ /* 0x000fe200078e02ff */
[----:B------:R-:W-:Y:S01]  /*09a0*/  ISETP.GT.AND P3, PT, R6, -0x1, P0 ;  /* 0xffffffff0600780c */ /* 0x000fe20000764270 */
[----:B------:R-:W-:Y:S01]  /*09b0*/  UIADD3 UR4, UPT, UPT, -UR4, URZ, URZ ;  /* 0x000000ff04047290 */ /* 0x000fe2000fffe1ff */
[----:B------:R-:W-:-:S02]  /*09c0*/  ISETP.GT.AND P1, PT, R5, RZ, P1 ;  /* 0x000000ff0500720c */ /* 0x000fc40000f24270 */
[----:B------:R-:W-:Y:S02]  /*09d0*/  ISETP.GT.AND P6, PT, R5, -0x2, !P6 ;  /* 0xfffffffe0500780c */ /* 0x000fe400077c4270 */
[----:B------:R-:W-:Y:S02]  /*09e0*/  LOP3.LUT R4, R20, R10, RZ, 0xfc, !PT ;  /* 0x0000000a14047212 */ /* 0x000fe400078efcff */
[----:B------:R-:W-:Y:S02]  /*09f0*/  ISETP.GT.AND P0, PT, R10, -0x1, P0 ;  /* 0xffffffff0a00780c */ /* 0x000fe40000704270 */
[----:B------:R-:W-:Y:S02]  /*0a00*/  P2R R0, PR, RZ, 0x10 ;  /* 0x00000010ff007803 */ /* 0x000fe40000000000 */
[----:B------:R-:W-:Y:S02]  /*0a10*/  ISETP.GT.AND P5, PT, R20, -0x2, P1 ;  /* 0xfffffffe1400780c */ /* 0x000fe40000fa4270 */
[----:B------:R-:W-:-:S02]  /*0a20*/  ISETP.GT.AND P2, PT, R4, -0x1, P1 ;  /* 0xffffffff0400780c */ /* 0x000fc40000f44270 */
[----:B------:R-:W-:Y:S02]  /*0a30*/  ISETP.GT.AND P4, PT, R20, -0x2, P6 ;  /* 0xfffffffe1400780c */ /* 0x000fe40003784270 */
[----:B------:R-:W-:Y:S02]  /*0a40*/  PLOP3.LUT P1, PT, P0, P1, PT, 0x80, 0x8 ;  /* 0x000000000008781c */ /* 0x000fe40000723070 */
[----:B------:R-:W-:Y:S02]  /*0a50*/  PLOP3.LUT P0, PT, P0, P6, PT, 0x80, 0x8 ;  /* 0x000000000008781c */ /* 0x000fe4000070d070 */
[----:B------:R-:W-:Y:S02]  /*0a60*/  ISETP.GT.AND P6, PT, R4, -0x1, P6 ;  /* 0xffffffff0400780c */ /* 0x000fe400037c4270 */
[----:B------:R-:W-:Y:S02]  /*0a70*/  P2R R6, PR, RZ, 0x10 ;  /* 0x00000010ff067803 */ /* 0x000fe40000000000 */
[----:B------:R-:W-:-:S02]  /*0a80*/  P2R R4, PR, RZ, 0x40 ;  /* 0x00000040ff047803 */ /* 0x000fc40000000000 */
[----:B------:R-:W-:Y:S02]  /*0a90*/  ISETP.NE.AND P6, PT, R6, RZ, PT ;  /* 0x000000ff0600720c */ /* 0x000fe40003fc5270 */
[----:B------:R-:W-:Y:S02]  /*0aa0*/  LOP3.LUT R11, R20, R5, R11, 0xfe, !PT ;  /* 0x00000005140b7212 */ /* 0x000fe400078efe0b */
[C---:B------:R-:W-:Y:S01]  /*0ab0*/  IADD3 R5, PT, PT, R3.reuse, -0x2, RZ ;  /* 0xfffffffe03057810 */ /* 0x040fe20007ffe0ff */
[-CC-:B------:R-:W-:Y:S01]  /*0ac0*/  IMAD R3, R3, R10.reuse, R20.reuse ;  /* 0x0000000a03037224 */ /* 0x180fe200078e0214 */
[-C--:B------:R-:W-:Y:S02]  /*0ad0*/  ISETP.LT.AND P6, PT, R9, R10.reuse, P6 ;  /* 0x0000000a0900720c */ /* 0x080fe400037c1270 */
[----:B------:R-:W-:Y:S01]  /*0ae0*/  ISETP.NE.AND P4, PT, R0, RZ, PT ;  /* 0x000000ff0000720c */ /* 0x000fe20003f85270 */
[-C--:B------:R-:W-:Y:S01]  /*0af0*/  IMAD R5, R5, R10.reuse, R20 ;  /* 0x0000000a05057224 */ /* 0x080fe200078e0214 */
[----:B------:R-:W-:Y:S01]  /*0b00*/  LOP3.LUT R11, R11, R10, RZ, 0xfc, !PT ;  /* 0x0000000a0b0b7212 */ /* 0x000fe200078efcff */
[----:B------:R-:W-:Y:S01]  /*0b10*/  IMAD.MOV.U32 R0, RZ, RZ, RZ ;  /* 0x000000ffff007224 */ /* 0x000fe200078e00ff */
[----:B------:R-:W-:-:S02]  /*0b20*/  P2R R6, PR, RZ, 0x40 ;  /* 0x00000040ff067803 */ /* 0x000fc40000000000 */
[CC--:B------:R-:W-:Y:S02]  /*0b30*/  ISETP.LT.AND P4, PT, R9.reuse, R10.reuse, P4 ;  /* 0x0000000a0900720c */ /* 0x0c0fe40002781270 */
[----:B------:R-:W-:Y:S02]  /*0b40*/  ISETP.LT.AND P5, PT, R9, R10, P5 ;  /* 0x0000000a0900720c */ /* 0x000fe40002fa1270 */
[----:B------:R-:W-:-:S13]  /*0b50*/  ISETP.GE.AND P6, PT, R11, RZ, PT ;  /* 0x000000ff0b00720c */ /* 0x000fda0003fc6270 */
.L_x_49:
[----:B------:R-:W0:Y:S01]  /*0b60*/  LDC.64 R14, c[0x0][0x380] ;  /* 0x0000e000ff0e7b82 */ /* 0x000e220000000a00 */
[----:B------:R-:W-:Y:S01]  /*0b70*/  P2R R9, PR, RZ, 0x2 ;  /* 0x00000002ff097803 */ /* 0x000fe20000000000 */
[----:B------:R-:W-:Y:S01]  /*0b80*/  VIADD R17, R3, 0x1 ;  /* 0x0000000103117836 */ /* 0x000fe20000000000 */
[----:B------:R-:W-:Y:S02]  /*0b90*/  ISETP.NE.AND P1, PT, R6, RZ, PT ;  /* 0x000000ff0600720c */ /* 0x000fe40003f25270 */
[----:B------:R-:W-:Y:S02]  /*0ba0*/  P2R R10, PR, RZ, 0x4 ;  /* 0x00000004ff0a7803 */ /* 0x000fe40000000000 */
[----:B------:R-:W-:Y:S01]  /*0bb0*/  ISETP.NE.AND P2, PT, R4, RZ, PT ;  /* 0x000000ff0400720c */ /* 0x000fe20003f45270 */
[----:B------:R-:W1:Y:S01]  /*0bc0*/  LDC.64 R18, c[0x0][0x388] ;  /* 0x0000e200ff127b82 */ /* 0x000e620000000a00 */
[----:B0-----:R-:W-:-:S07]  /*0bd0*/  IMAD.WIDE R14, R8, 0x4, R14 ;  /* 0x00000004080e7825 */ /* 0x001fce00078e020e */
[----:B------:R-:W2:Y:S01]  /*0be0*/  @P1 LDG.E R11, desc[UR6][R14.64] ;  /* 0x000000060e0b1981 */ /* 0x000ea2000c1e1900 */
[----:B-1----:R-:W-:-:S03]  /*0bf0*/  IMAD.WIDE R16, R17, 0x4, R18 ;  /* 0x0000000411107825 */ /* 0x002fc600078e0212 */
[----:B------:R-:W3:Y:S04]  /*0c00*/  @P2 LDG.E R23, desc[UR6][R14.64+0x4] ;  /* 0x000004060e172981 */ /* 0x000ee8000c1e1900 */
[----:B------:R-:W2:Y:S04]  /*0c10*/  @P1 LDG.E R21, desc[UR6][R16.64] ;  /* 0x0000000610151981 */ /* 0x000ea8000c1e1900 */
[----:B------:R-:W3:Y:S01]  /*0c20*/  @P2 LDG.E R25, desc[UR6][R16.64+-0x4] ;  /* 0xfffffc0610192981 */ /* 0x000ee2000c1e1900 */
[----:B------:R-:W-:Y:S02]  /*0c30*/  IADD3 R29, PT, PT, R7, 0x1, RZ ;  /* 0x00000001071d7810 */ /* 0x000fe40007ffe0ff */
[----:B------:R-:W-:Y:S01]  /*0c40*/  ISETP.NE.AND P2, PT, R10, RZ, PT ;  /* 0x000000ff0a00720c */ /* 0x000fe20003f45270 */
[----:B------:R0:W4:Y:S04]  /*0c50*/  @P0 LDG.E R27, desc[UR6][R16.64+-0x8] ;  /* 0xfffff806101b0981 */ /* 0x000128000c1e1900 */
[----:B------:R-:W4:Y:S01]  /*0c60*/  @P0 LDG.E R10, desc[UR6][R14.64+0x8] ;  /* 0x000008060e0a0981 */ /* 0x000f22000c1e1900 */
[----:B------:R-:W-:-:S03]  /*0c70*/  VIADD R28, R5, 0x1 ;  /* 0x00000001051c7836 */ /* 0x000fc60000000000 */
[----:B------:R-:W5:Y:S01]  /*0c80*/  @P6 LDG.E R24, desc[UR6][R14.64+0x10] ;  /* 0x000010060e186981 */ /* 0x000f62000c1e1900 */
[----:B0-----:R-:W-:-:S03]  /*0c90*/  IMAD.WIDE R16, R29, 0x4, R18 ;  /* 0x000000041d107825 */ /* 0x001fc600078e0212 */
[----:B------:R-:W5:Y:S04]  /*0ca0*/  @P4 LDG.E R29, desc[UR6][R14.64+0xc] ;  /* 0x00000c060e1d4981 */ /* 0x000f68000c1e1900 */
[----:B------:R-:W5:Y:S01]  /*0cb0*/  @P4 LDG.E R22, desc[UR6][R16.64] ;  /* 0x0000000610164981 */ /* 0x000f62000c1e1900 */
[----:B------:R-:W-:-:S03]  /*0cc0*/  IMAD.WIDE R18, R28, 0x4, R18 ;  /* 0x000000041c127825 */ /* 0x000fc600078e0212 */
[----:B------:R-:W5:Y:S04]  /*0cd0*/  @P6 LDG.E R26, desc[UR6][R16.64+-0x4] ;  /* 0xfffffc06101a6981 */ /* 0x000f68000c1e1900 */
[----:B------:R-:W5:Y:S04]  /*0ce0*/  @P3 LDG.E R28, desc[UR6][R16.64+-0x8] ;  /* 0xfffff806101c3981 */ /* 0x000f68000c1e1900 */
[----:B------:R-:W5:Y:S01]  /*0cf0*/  @P3 LDG.E R17, desc[UR6][R14.64+0x14] ;  /* 0x000014060e113981 */ /* 0x000f62000c1e1900 */
[----:B--2---:R-:W-:Y:S01]  /*0d00*/  @P1 FFMA R0, R21, R11, R0 ;  /* 0x0000000b15001223 */ /* 0x004fe20000000000 */
[----:B------:R-:W-:-:S02]  /*0d10*/  ISETP.NE.AND P1, PT, R9, RZ, PT ;  /* 0x000000ff0900720c */ /* 0x000fc40003f25270 */
[----:B------:R-:W2:Y:S04]  /*0d20*/  @P5 LDG.E R21, desc[UR6][R14.64+0x18] ;  /* 0x000018060e155981 */ /* 0x000ea8000c1e1900 */
[----:B------:R-:W2:Y:S04]  /*0d30*/  @P5 LDG.E R11, desc[UR6][R18.64] ;  /* 0x00000006120b5981 */ /* 0x000ea8000c1e1900 */
[----:B------:R-:W2:Y:S04]  /*0d40*/  @P2 LDG.E R9, desc[UR6][R14.64+0x1c] ;  /* 0x00001c060e092981 */ /* 0x000ea8000c1e1900 */
[----:B------:R-:W2:Y:S04]  /*0d50*/  @P1 LDG.E R16, desc[UR6][R14.64+0x20] ;  /* 0x000020060e101981 */ /* 0x000ea8000c1e1900 */
[----:B------:R-:W2:Y:S04]  /*0d60*/  @P2 LDG.E R15, desc[UR6][R18.64+-0x4] ;  /* 0xfffffc06120f2981 */ /* 0x000ea8000c1e1900 */
[----:B------:R-:W2:Y:S01]  /*0d70*/  @P1 LDG.E R19, desc[UR6][R18.64+-0x8] ;  /* 0xfffff80612131981 */ /* 0x000ea2000c1e1900 */
[----:B------:R-:W-:-:S02]  /*0d80*/  P2R R20, PR, RZ, 0x1 ;  /* 0x00000001ff147803 */ /* 0x000fc40000000000 */
[----:B------:R-:W-:-:S13]  /*0d90*/  ISETP.NE.AND P0, PT, R4, RZ, PT ;  /* 0x000000ff0400720c */ /* 0x000fda0003f05270 */
[----:B---3--:R-:W-:Y:S01]  /*0da0*/  @P0 FFMA R0, R25, R23, R0 ;  /* 0x0000001719000223 */ /* 0x008fe20000000000 */
[----:B------:R-:W-:Y:S01]  /*0db0*/  ISETP.NE.AND P0, PT, R20, RZ, PT ;  /* 0x000000ff1400720c */ /* 0x000fe20003f05270 */
[----:B------:R-:W0:Y:S01]  /*0dc0*/  LDC R23, c[0x0][0x39c] ;  /* 0x0000e700ff177b82 */ /* 0x000e220000000800 */
[----:B------:R-:W-:-:S11]  /*0dd0*/  UIADD3 UR4, UPT, UPT, UR4, 0x1, URZ ;  /* 0x0000000104047890 */ /* 0x000fd6000fffe0ff */
[----:B----4-:R-:W-:-:S04]  /*0de0*/  @P0 FFMA R0, R27, R10, R0 ;  /* 0x0000000a1b000223 */ /* 0x010fc80000000000 */
[----:B-----5:R-:W-:-:S04]  /*0df0*/  @P4 FFMA R0, R22, R29, R0 ;  /* 0x0000001d16004223 */ /* 0x020fc80000000000 */
[----:B------:R-:W-:Y:S01]  /*0e00*/  @P6 FFMA R0, R26, R24, R0 ;  /* 0x000000181a006223 */ /* 0x000fe20000000000 */
[----:B------:R-:W-:-:S03]  /*0e10*/  UISETP.NE.AND UP0, UPT, UR4, URZ, UPT ;  /* 0x000000ff0400728c */ /* 0x000fc6000bf05270 */
[----:B------:R-:W-:Y:S01]  /*0e20*/  @P3 FFMA R0, R28, R17, R0 ;  /* 0x000000111c003223 */ /* 0x000fe20000000000 */
[----:B0-----:R-:W-:Y:S01]  /*0e30*/  IMAD R8, R23, 0x9, R8 ;  /* 0x0000000917087824 */ /* 0x001fe200078e0208 */
[----:B------:R-:W-:Y:S01]  /*0e40*/  IADD3 R3, PT, PT, R3, R2, RZ ;  /* 0x0000000203037210 */ /* 0x000fe20007ffe0ff */
[--C-:B------:R-:W-:Y:S02]  /*0e50*/  IMAD.IADD R7, R7, 0x1, R2.reuse ;  /* 0x0000000107077824 */ /* 0x100fe400078e0202 */
[----:B------:R-:W-:Y:S02]  /*0e60*/  IMAD.IADD R5, R5, 0x1, R2 ;  /* 0x0000000105057824 */ /* 0x000fe400078e0202 */
[----:B--2---:R-:W-:-:S04]  /*0e70*/  @P5 FFMA R0, R11, R21, R0 ;  /* 0x000000150b005223 */ /* 0x004fc80000000000 */
[----:B------:R-:W-:-:S04]  /*0e80*/  @P2 FFMA R0, R15, R9, R0 ;  /* 0x000000090f002223 */ /* 0x000fc80000000000 */
[----:B------:R-:W-:Y:S01]  /*0e90*/  @P1 FFMA R0, R19, R16, R0 ;  /* 0x0000001013001223 */ /* 0x000fe20000000000 */
[----:B------:R-:W-:Y:S06]  /*0ea0*/  BRA.U UP0, `(.L_x_49) ;  /* 0xfffffffd002c7547 */ /* 0x000fec000b83ffff */
.L_x_48:
[----:B------:R-:W-:Y:S01]  /*0eb0*/  STG.E desc[UR6][R12.64], R0 ;  /* 0x000000000c007986 */ /* 0x000fe2000c101906 */
[----:B------:R-:W-:Y:S05]  /*0ec0*/  EXIT ;  /* 0x000000000000794d */ /* 0x000fea0003800000 */
.L_x_50:
        /* <DEDUP_REMOVED lines=11> */
.L_x_66:


//--------------------- .text._Z25upsample2d_forward_kernelPKfPfiiii --------------------------
	.section	.text._Z25upsample2d_forward_kernelPKfPfiiii,"ax",@progbits
	.align	128
        .global         _Z25upsample2d_forward_kernelPKfPfiiii
        .type           _Z25upsample2d_forward_kernelPKfPfiiii,@function
        .size           _Z25upsample2d_forward_kernelPKfPfiiii,(.L_x_67 - _Z25upsample2d_forward_kernelPKfPfiiii)
        .other          _Z25upsample2d_forward_kernelPKfPfiiii,@"STO_CUDA_ENTRY STV_DEFAULT"
_Z25upsample2d_forward_kernelPKfPfiiii:
.text._Z25upsample2d_forward_kernelPKfPfiiii:
[----:B------:R-:W-:Y:S01]  /*0000*/  LDC R1, c[0x0][0x37c] ;  /* 0x0000df00ff017b82 */ /* 0x000fe20000000800 */
[----:B------:R-:W0:Y:S07]  /*0010*/  S2R R9, SR_TID.X ;  /* 0x0000000000097919 */ /* 0x000e2e0000002100 */
[----:B------:R-:W1:Y:S08]  /*0020*/  LDC.64 R2, c[0x0][0x398] ;  /* 0x0000e600ff027b82 */ /* 0x000e700000000a00 */
[----:B------:R-:W2:Y:S08]  /*0030*/  LDC.64 R4, c[0x0][0x390] ;  /* 0x0000e400ff047b82 */ /* 0x000eb00000000a00 */
[----:B------:R-:W0:Y:S08]  /*0040*/  S2UR UR4, SR_CTAID.X ;  /* 0x00000000000479c3 */ /* 0x000e300000002500 */
[----:B------:R-:W0:Y:S01]  /*0050*/  LDC R0, c[0x0][0x360] ;  /* 0x0000d800ff007b82 */ /* 0x000e220000000800 */
[----:B-1----:R-:W-:-:S02]  /*0060*/  IMAD.SHL.U32 R12, R2, 0x2, RZ ;  /* 0x00000002020c7824 */ /* 0x002fc400078e00ff */
[----:B------:R-:W-:Y:S02]  /*0070*/  IMAD.SHL.U32 R15, R3, 0x2, RZ ;  /* 0x00000002030f7824 */ /* 0x000fe400078e00ff */
[----:B--2---:R-:W-:-:S04]  /*0080*/  IMAD R7, R5, R4, RZ ;  /* 0x0000000405077224 */ /* 0x004fc800078e02ff */
[----:B------:R-:W-:-:S04]  /*0090*/  IMAD R4, R12, R7, RZ ;  /* 0x000000070c047224 */ /* 0x000fc800078e02ff */
[----:B------:R-:W-:Y:S02]  /*00a0*/  IMAD R7, R15, R4, RZ ;  /* 0x000000040f077224 */ /* 0x000fe400078e02ff */
[----:B0-----:R-:W-:-:S05]  /*00b0*/  IMAD R0, R0, UR4, R9 ;  /* 0x0000000400007c24 */ /* 0x001fca000f8e0209 */
[----:B------:R-:W-:-:S13]  /*00c0*/  ISETP.GE.AND P0, PT, R0, R7, PT ;  /* 0x000000070000720c */ /* 0x000fda0003f06270 */
[----:B------:R-:W-:Y:S05]  /*00d0*/  @P0 EXIT ;  /* 0x000000000000094d */ /* 0x000fea0003800000 */
[-C--:B------:R-:W-:Y:S01]  /*00e0*/  IMAD R10, R12, R15.reuse, RZ ;  /* 0x0000000f0c0a7224 */ /* 0x080fe200078e02ff */
[----:B------:R-:W-:Y:S01]  /*00f0*/  IABS R11, R15 ;  /* 0x0000000f000b7213 */ /* 0x000fe20000000000 */
[----:B------:R-:W0:Y:S01]  /*0100*/  LDCU.64 UR4, c[0x0][0x358] ;  /* 0x00006b00ff0477ac */ /* 0x000e220008000a00 */
[----:B------:R-:W-:Y:S02]  /*0110*/  IABS R14, R12 ;  /* 0x0000000c000e7213 */ /* 0x000fe40000000000 */
[----:B------:R-:W-:Y:S01]  /*0120*/  IABS R18, R10 ;  /* 0x0000000a00127213 */ /* 0x000fe20000000000 */
[----:B------:R-:W1:Y:S01]  /*0130*/  I2F.RP R13, R11 ;  /* 0x0000000b000d7306 */ /* 0x000e620000209400 */
[----:B------:R-:W-:Y:S02]  /*0140*/  IABS R4, R5 ;  /* 0x0000000500047213 */ /* 0x000fe40000000000 */
[----:B------:R-:W-:-:S05]  /*0150*/  ISETP.NE.AND P5, PT, R15, RZ, PT ;  /* 0x000000ff0f00720c */ /* 0x000fca0003fa5270 */
[----:B------:R-:W2:Y:S08]  /*0160*/  I2F.RP R16, R18 ;  /* 0x0000001200107306 */ /* 0x000eb00000209400 */
[----:B-1----:R-:W1:Y:S08]  /*0170*/  MUFU.RCP R13, R13 ;  /* 0x0000000d000d7308 */ /* 0x002e700000001000 */
[----:B--2---:R-:W2:Y:S08]  /*0180*/  MUFU.RCP R16, R16 ;  /* 0x0000001000107308 */ /* 0x004eb00000001000 */
[----:B------:R-:W-:Y:S01]  /*0190*/  I2F.RP R20, R14 ;  /* 0x0000000e00147306 */ /* 0x000fe20000209400 */
[----:B-1----:R-:W-:Y:S01]  /*01a0*/  IADD3 R8, PT, PT, R13, 0xffffffe, RZ ;  /* 0x0ffffffe0d087810 */ /* 0x002fe20007ffe0ff */
[----:B------:R-:W-:-:S05]  /*01b0*/  IMAD R13, R10, R5, RZ ;  /* 0x000000050a0d7224 */ /* 0x000fca00078e02ff */
[----:B------:R-:W-:Y:S01]  /*01c0*/  IABS R23, R13 ;  /* 0x0000000d00177213 */ /* 0x000fe20000000000 */
[----:B------:R1:W3:Y:S01]  /*01d0*/  F2I.FTZ.U32.TRUNC.NTZ R9, R8 ;  /* 0x0000000800097305 */ /* 0x0002e2000021f000 */
[----:B--2---:R-:W-:-:S07]  /*01e0*/  VIADD R6, R16, 0xffffffe ;  /* 0x0ffffffe10067836 */ /* 0x004fce0000000000 */
[----:B------:R2:W4:Y:S01]  /*01f0*/  F2I.FTZ.U32.TRUNC.NTZ R7, R6 ;  /* 0x0000000600077305 */ /* 0x000522000021f000 */
[----:B-1----:R-:W-:Y:S02]  /*0200*/  IMAD.MOV.U32 R8, RZ, RZ, RZ ;  /* 0x000000ffff087224 */ /* 0x002fe400078e00ff */
[----:B---3--:R-:W-:-:S05]  /*0210*/  IMAD.MOV R16, RZ, RZ, -R9 ;  /* 0x000000ffff107224 */ /* 0x008fca00078e0a09 */
[----:B------:R-:W1:Y:S01]  /*0220*/  MUFU.RCP R20, R20 ;  /* 0x0000001400147308 */ /* 0x000e620000001000 */
[----:B--2---:R-:W-:Y:S02]  /*0230*/  IMAD.MOV.U32 R6, RZ, RZ, RZ ;  /* 0x000000ffff067224 */ /* 0x004fe400078e00ff */
[----:B------:R-:W-:Y:S01]  /*0240*/  IMAD R17, R16, R11, RZ ;  /* 0x0000000b10117224 */ /* 0x000fe200078e02ff */
[----:B------:R-:W-:Y:S02]  /*0250*/  MOV R16, R23 ;  /* 0x0000001700107202 */ /* 0x000fe40000000f00 */
[----:B------:R-:W-:Y:S01]  /*0260*/  LOP3.LUT R23, R0, R10, RZ, 0x3c, !PT ;  /* 0x0000000a00177212 */ /* 0x000fe200078e3cff */
[----:B------:R-:W-:Y:S01]  /*0270*/  IMAD.HI.U32 R8, R9, R17, R8 ;  /* 0x0000001109087227 */ /* 0x000fe200078e0008 */
[----:B----4-:R-:W-:Y:S01]  /*0280*/  IADD3 R21, PT, PT, RZ, -R7, RZ ;  /* 0x80000007ff157210 */ /* 0x010fe20007ffe0ff */
[----:B------:R-:W2:Y:S01]  /*0290*/  I2F.RP R19, R4 ;  /* 0x0000000400137306 */ /* 0x000ea20000209400 */
[----:B------:R-:W-:-:S02]  /*02a0*/  IABS R17, R0 ;  /* 0x0000000000117213 */ /* 0x000fc40000000000 */
[----:B------:R-:W-:Y:S01]  /*02b0*/  ISETP.GE.AND P2, PT, R23, RZ, PT ;  /* 0x000000ff1700720c */ /* 0x000fe20003f46270 */
[----:B------:R-:W-:-:S04]  /*02c0*/  IMAD R21, R21, R18, RZ ;  /* 0x0000001215157224 */ /* 0x000fc800078e02ff */
[----:B------:R-:W-:Y:S01]  /*02d0*/  IMAD.HI.U32 R22, R7, R21, R6 ;  /* 0x0000001507167227 */ /* 0x000fe200078e0006 */
[----:B------:R-:W-:Y:S01]  /*02e0*/  IABS R7, R15 ;  /* 0x0000000f00077213 */ /* 0x000fe20000000000 */
[----:B------:R-:W3:Y:S01]  /*02f0*/  I2F.RP R6, R16 ;  /* 0x0000001000067306 */ /* 0x000ee20000209400 */
[----:B------:R-:W-:-:S03]  /*0300*/  IABS R21, R10 ;  /* 0x0000000a00157213 */ /* 0x000fc60000000000 */
[----:B------:R-:W-:Y:S01]  /*0310*/  IMAD.MOV R9, RZ, RZ, -R7 ;  /* 0x000000ffff097224 */ /* 0x000fe200078e0a07 */
[----:B-1----:R-:W-:Y:S01]  /*0320*/  IADD3 R7, PT, PT, R20, 0xffffffe, RZ ;  /* 0x0ffffffe14077810 */ /* 0x002fe20007ffe0ff */
[-C--:B------:R-:W-:Y:S02]  /*0330*/  IMAD.HI.U32 R20, R8, R17.reuse, RZ ;  /* 0x0000001108147227 */ /* 0x080fe400078e00ff */
[----:B--2---:R-:W1:Y:S02]  /*0340*/  MUFU.RCP R19, R19 ;  /* 0x0000001300137308 */ /* 0x004e640000001000 */
[----:B------:R-:W-:Y:S02]  /*0350*/  IMAD.MOV R21, RZ, RZ, -R21 ;  /* 0x000000ffff157224 */ /* 0x000fe400078e0a15 */
[----:B------:R-:W-:-:S04]  /*0360*/  IMAD.HI.U32 R8, R22, R17, RZ ;  /* 0x0000001116087227 */ /* 0x000fc800078e00ff */
[--C-:B------:R-:W-:Y:S01]  /*0370*/  IMAD R21, R8, R21, R17.reuse ;  /* 0x0000001508157224 */ /* 0x100fe200078e0211 */
[----:B---3--:R-:W-:Y:S01]  /*0380*/  MUFU.RCP R6, R6 ;  /* 0x0000000600067308 */ /* 0x008fe20000001000 */
[----:B------:R-:W-:-:S03]  /*0390*/  IMAD R22, R20, R9, R17 ;  /* 0x0000000914167224 */ /* 0x000fc600078e0211 */
[----:B------:R-:W-:Y:S02]  /*03a0*/  ISETP.GT.U32.AND P0, PT, R18, R21, PT ;  /* 0x000000151200720c */ /* 0x000fe40003f04070 */
[----:B------:R-:W-:Y:S01]  /*03b0*/  ISETP.GT.U32.AND P6, PT, R11, R22, PT ;  /* 0x000000160b00720c */ /* 0x000fe20003fc4070 */
[----:B-1----:R-:W-:Y:S01]  /*03c0*/  VIADD R9, R19, 0xffffffe ;  /* 0x0ffffffe13097836 */ /* 0x002fe20000000000 */
[----:B------:R-:W1:Y:S01]  /*03d0*/  F2I.FTZ.U32.TRUNC.NTZ R7, R7 ;  /* 0x0000000700077305 */ /* 0x000e62000021f000 */
[----:B------:R-:W-:-:S04]  /*03e0*/  LOP3.LUT R19, R0, R15, RZ, 0x3c, !PT ;  /* 0x0000000f00137212 */ /* 0x000fc800078e3cff */
[----:B------:R-:W-:-:S04]  /*03f0*/  ISETP.GE.AND P1, PT, R19, RZ, PT ;  /* 0x000000ff1300720c */ /* 0x000fc80003f26270 */
[-C--:B------:R-:W-:Y:S01]  /*0400*/  @!P0 IADD3 R21, PT, PT, R21, -R18.reuse, RZ ;  /* 0x8000001215158210 */ /* 0x080fe20007ffe0ff */
[----:B------:R-:W2:Y:S01]  /*0410*/  F2I.FTZ.U32.TRUNC.NTZ R9, R9 ;  /* 0x0000000900097305 */ /* 0x000ea2000021f000 */
[----:B------:R-:W-:Y:S02]  /*0420*/  @!P6 IMAD.IADD R22, R22, 0x1, -R11 ;  /* 0x000000011616e824 */ /* 0x000fe400078e0a0b */
[----:B------:R-:W-:Y:S01]  /*0430*/  ISETP.GE.U32.AND P4, PT, R21, R18, PT ;  /* 0x000000121500720c */ /* 0x000fe20003f86070 */
[----:B------:R-:W-:Y:S01]  /*0440*/  @!P6 VIADD R20, R20, 0x1 ;  /* 0x000000011414e836 */ /* 0x000fe20000000000 */
[----:B------:R-:W-:Y:S01]  /*0450*/  ISETP.NE.AND P6, PT, R10, RZ, PT ;  /* 0x000000ff0a00720c */ /* 0x000fe20003fc5270 */
[----:B-1----:R-:W-:Y:S01]  /*0460*/  IMAD.MOV R19, RZ, RZ, -R7 ;  /* 0x000000ffff137224 */ /* 0x002fe200078e0a07 */
[----:B------:R-:W-:Y:S01]  /*0470*/  ISETP.GE.U32.AND P3, PT, R22, R11, PT ;  /* 0x0000000b1600720c */ /* 0x000fe20003f66070 */
[----:B------:R-:W-:Y:S01]  /*0480*/  VIADD R11, R6, 0xffffffe ;  /* 0x0ffffffe060b7836 */ /* 0x000fe20000000000 */
[----:B------:R-:W-:Y:S01]  /*0490*/  IABS R22, R13 ;  /* 0x0000000d00167213 */ /* 0x000fe20000000000 */
[----:B------:R-:W-:-:S02]  /*04a0*/  @!P0 VIADD R8, R8, 0x1 ;  /* 0x0000000108088836 */ /* 0x000fc40000000000 */
[----:B------:R-:W-:Y:S02]  /*04b0*/  IMAD R19, R19, R14, RZ ;  /* 0x0000000e13137224 */ /* 0x000fe400078e02ff */
[----:B------:R-:W1:Y:S01]  /*04c0*/  F2I.FTZ.U32.TRUNC.NTZ R11, R11 ;  /* 0x0000000b000b7305 */ /* 0x000e62000021f000 */
[----:B------:R-:W-:Y:S01]  /*04d0*/  IMAD.MOV.U32 R6, RZ, RZ, RZ ;  /* 0x000000ffff067224 */ /* 0x000fe200078e00ff */
[----:B--2---:R-:W-:Y:S01]  /*04e0*/  IADD3 R21, PT, PT, RZ, -R9, RZ ;  /* 0x80000009ff157210 */ /* 0x004fe20007ffe0ff */
[----:B------:R-:W-:Y:S02]  /*04f0*/  @P4 VIADD R8, R8, 0x1 ;  /* 0x0000000108084836 */ /* 0x000fe40000000000 */
[----:B------:R-:W-:Y:S01]  /*0500*/  IMAD.HI.U32 R7, R7, R19, R6 ;  /* 0x0000001307077227 */ /* 0x000fe200078e0006 */
[----:B------:R-:W-:Y:S02]  /*0510*/  @P3 IADD3 R20, PT, PT, R20, 0x1, RZ ;  /* 0x0000000114143810 */ /* 0x000fe40007ffe0ff */
[----:B------:R-:W-:Y:S01]  /*0520*/  MOV R6, R8 ;  /* 0x0000000800067202 */ /* 0x000fe20000000f00 */
[----:B------:R-:W-:-:S02]  /*0530*/  IMAD R19, R21, R4, RZ ;  /* 0x0000000415137224 */ /* 0x000fc400078e02ff */
[----:B------:R-:W-:Y:S01]  /*0540*/  IMAD.MOV.U32 R8, RZ, RZ, RZ ;  /* 0x000000ffff087224 */ /* 0x000fe200078e00ff */
[----:B------:R-:W-:Y:S01]  /*0550*/  @!P2 IADD3 R6, PT, PT, -R6, RZ, RZ ;  /* 0x000000ff0606a210 */ /* 0x000fe20007ffe1ff */
[----:B------:R-:W-:Y:S01]  /*0560*/  @!P1 IMAD.MOV R20, RZ, RZ, -R20 ;  /* 0x000000ffff149224 */ /* 0x000fe200078e0a14 */
[----:B------:R-:W-:Y:S01]  /*0570*/  @!P6 LOP3.LUT R6, RZ, R10, RZ, 0x33, !PT ;  /* 0x0000000aff06e212 */ /* 0x000fe200078e33ff */
[----:B------:R-:W-:Y:S01]  /*0580*/  IMAD.HI.U32 R8, R9, R19, R8 ;  /* 0x0000001309087227 */ /* 0x000fe200078e0008 */
[----:B------:R-:W-:-:S03]  /*0590*/  IABS R9, R12 ;  /* 0x0000000c00097213 */ /* 0x000fc60000000000 */
[----:B------:R-:W-:Y:S01]  /*05a0*/  HFMA2 R10, -RZ, RZ, 0, 0 ;  /* 0x00000000ff0a7431 */ /* 0x000fe200000001ff */
[----:B------:R-:W-:Y:S01]  /*05b0*/  @!P5 LOP3.LUT R20, RZ, R15, RZ, 0x33, !PT ;  /* 0x0000000fff14d212 */ /* 0x000fe200078e33ff */
[----:B-1----:R-:W-:Y:S02]  /*05c0*/  IMAD.MOV R21, RZ, RZ, -R11 ;  /* 0x000000ffff157224 */ /* 0x002fe400078e0a0b */
[----:B------:R-:W-:Y:S01]  /*05d0*/  IMAD.MOV R19, RZ, RZ, -R9 ;  /* 0x000000ffff137224 */ /* 0x000fe200078e0a09 */
[----:B------:R-:W-:Y:S01]  /*05e0*/  IABS R9, R6 ;  /* 0x0000000600097213 */ /* 0x000fe20000000000 */
[----:B------:R-:W-:Y:S01]  /*05f0*/  IMAD R21, R21, R16, RZ ;  /* 0x0000001015157224 */ /* 0x000fe200078e02ff */
[----:B------:R-:W-:Y:S02]  /*0600*/  IABS R18, R20 ;  /* 0x0000001400127213 */ /* 0x000fe40000000000 */
[C---:B------:R-:W-:Y:S01]  /*0610*/  ISETP.GE.AND P2, PT, R20.reuse, RZ, PT ;  /* 0x000000ff1400720c */ /* 0x040fe20003f46270 */
[----:B------:R-:W-:Y:S01]  /*0620*/  IMAD.HI.U32 R10, R11, R21, R10 ;  /* 0x000000150b0a7227 */ /* 0x000fe200078e000a */
[----:B------:R-:W-:-:S03]  /*0630*/  IADD3 R20, PT, PT, -R20, RZ, RZ ;  /* 0x000000ff14147210 */ /* 0x000fc60007ffe1ff */
[----:B------:R-:W-:-:S04]  /*0640*/  IMAD.HI.U32 R8, R8, R9, RZ ;  /* 0x0000000908087227 */ /* 0x000fc800078e00ff */
[----:B------:R-:W-:Y:S02]  /*0650*/  IMAD.MOV R8, RZ, RZ, -R8 ;  /* 0x000000ffff087224 */ /* 0x000fe400078e0a08 */
[----:B------:R-:W-:Y:S02]  /*0660*/  IMAD.MOV R11, RZ, RZ, -R22 ;  /* 0x000000ffff0b7224 */ /* 0x000fe400078e0a16 */
[----:B------:R-:W-:-:S04]  /*0670*/  IMAD.HI.U32 R10, R10, R17, RZ ;  /* 0x000000110a0a7227 */ /* 0x000fc800078e00ff */
[----:B------:R-:W-:-:S04]  /*0680*/  IMAD.HI.U32 R7, R7, R18, RZ ;  /* 0x0000001207077227 */ /* 0x000fc800078e00ff */
[----:B------:R-:W-:Y:S01]  /*0690*/  IMAD R9, R4, R8, R9 ;  /* 0x0000000804097224 */ /* 0x000fe200078e0209 */
[----:B------:R-:W-:Y:S01]  /*06a0*/  LOP3.LUT R8, R0, R13, RZ, 0x3c, !PT ;  /* 0x0000000d00087212 */ /* 0x000fe200078e3cff */
[----:B------:R-:W-:Y:S02]  /*06b0*/  IMAD R17, R10, R11, R17 ;  /* 0x0000000b0a117224 */ /* 0x000fe400078e0211 */
[----:B------:R-:W-:Y:S01]  /*06c0*/  IMAD R7, R7, R19, R18 ;  /* 0x0000001307077224 */ /* 0x000fe200078e0212 */
[----:B------:R-:W-:Y:S01]  /*06d0*/  ISETP.GT.U32.AND P1, PT, R4, R9, PT ;  /* 0x000000090400720c */ /* 0x000fe20003f24070 */
[----:B------:R-:W-:Y:S01]  /*06e0*/  IMAD R20, R15, R20, R0 ;  /* 0x000000140f147224 */ /* 0x000fe200078e0200 */
[----:B------:R-:W-:Y:S02]  /*06f0*/  ISETP.GT.U32.AND P3, PT, R16, R17, PT ;  /* 0x000000111000720c */ /* 0x000fe40003f64070 */
[----:B------:R-:W-:-:S09]  /*0700*/  ISETP.GT.U32.AND P0, PT, R14, R7, PT ;  /* 0x000000070e00720c */ /* 0x000fd20003f04070 */
[----:B------:R-:W-:Y:S01]  /*0710*/  @!P1 IMAD.IADD R9, R9, 0x1, -R4 ;  /* 0x0000000109099824 */ /* 0x000fe200078e0a04 */
[----:B------:R-:W-:Y:S02]  /*0720*/  ISETP.GE.AND P1, PT, R8, RZ, PT ;  /* 0x000000ff0800720c */ /* 0x000fe40003f26270 */
[----:B------:R-:W-:Y:S02]  /*0730*/  @!P3 IADD3 R17, PT, PT, R17, -R16, RZ ;  /* 0x800000101111b210 */ /* 0x000fe40007ffe0ff */
[----:B------:R-:W-:Y:S02]  /*0740*/  @!P0 IADD3 R7, PT, PT, R7, -R14, RZ ;  /* 0x8000000e07078210 */ /* 0x000fe40007ffe0ff */
[----:B------:R-:W-:Y:S02]  /*0750*/  ISETP.GT.U32.AND P5, PT, R4, R9, PT ;  /* 0x000000090400720c */ /* 0x000fe40003fa4070 */
[----:B------:R-:W-:Y:S02]  /*0760*/  ISETP.GE.U32.AND P4, PT, R17, R16, PT ;  /* 0x000000101100720c */ /* 0x000fe40003f86070 */
[----:B------:R-:W-:-:S02]  /*0770*/  ISETP.GT.U32.AND P6, PT, R14, R7, PT ;  /* 0x000000070e00720c */ /* 0x000fc40003fc4070 */
[----:B------:R-:W-:Y:S02]  /*0780*/  @!P3 IADD3 R10, PT, PT, R10, 0x1, RZ ;  /* 0x000000010a0ab810 */ /* 0x000fe40007ffe0ff */
[----:B------:R-:W-:Y:S02]  /*0790*/  ISETP.NE.AND P3, PT, R12, RZ, PT ;  /* 0x000000ff0c00720c */ /* 0x000fe40003f65270 */
[----:B------:R-:W-:Y:S02]  /*07a0*/  ISETP.GE.AND P0, PT, R6, RZ, PT ;  /* 0x000000ff0600720c */ /* 0x000fe40003f06270 */
[----:B------:R-:W-:Y:S01]  /*07b0*/  LEA.HI R8, R20, R20, RZ, 0x1 ;  /* 0x0000001414087211 */ /* 0x000fe200078f08ff */
[----:B------:R-:W-:Y:S01]  /*07c0*/  @!P5 IMAD.IADD R9, R9, 0x1, -R4 ;  /* 0x000000010909d824 */ /* 0x000fe200078e0a04 */
[----:B------:R-:W-:Y:S02]  /*07d0*/  ISETP.NE.AND P5, PT, R13, RZ, PT ;  /* 0x000000ff0d00720c */ /* 0x000fe40003fa5270 */
[----:B------:R-:W-:Y:S01]  /*07e0*/  @P4 IADD3 R10, PT, PT, R10, 0x1, RZ ;  /* 0x000000010a0a4810 */ /* 0x000fe20007ffe0ff */
[----:B------:R-:W-:Y:S01]  /*07f0*/  @!P6 IMAD.IADD R7, R7, 0x1, -R14 ;  /* 0x000000010707e824 */ /* 0x000fe200078e0a0e */
[----:B------:R-:W-:-:S02]  /*0800*/  ISETP.NE.AND P4, PT, R5, RZ, PT ;  /* 0x000000ff0500720c */ /* 0x000fc40003f85270 */
[----:B------:R-:W-:Y:S01]  /*0810*/  MOV R11, R9 ;  /* 0x00000009000b7202 */ /* 0x000fe20000000f00 */
[----:B------:R-:W-:Y:S01]  /*0820*/  IMAD.MOV.U32 R4, RZ, RZ, R7 ;  /* 0x000000ffff047224 */ /* 0x000fe200078e0007 */
[----:B------:R-:W-:Y:S01]  /*0830*/  SHF.R.S32.HI R8, RZ, 0x1, R8 ;  /* 0x00000001ff087819 */ /* 0x000fe20000011408 */
[----:B------:R-:W1:Y:S01]  /*0840*/  LDC.64 R6, c[0x0][0x380] ;  /* 0x0000e000ff067b82 */ /* 0x000e620000000a00 */
[----:B------:R-:W-:Y:S01]  /*0850*/  @!P1 IMAD.MOV R10, RZ, RZ, -R10 ;  /* 0x000000ffff0a9224 */ /* 0x000fe200078e0a0a */
[----:B------:R-:W-:Y:S01]  /*0860*/  @!P0 IADD3 R11, PT, PT, -R11, RZ, RZ ;  /* 0x000000ff0b0b8210 */ /* 0x000fe20007ffe1ff */
[----:B------:R-:W-:Y:S01]  /*0870*/  @!P2 IMAD.MOV R4, RZ, RZ, -R4 ;  /* 0x000000ffff04a224 */ /* 0x000fe200078e0a04 */
[----:B------:R-:W-:Y:S02]  /*0880*/  @!P3 LOP3.LUT R4, RZ, R12, RZ, 0x33, !PT ;  /* 0x0000000cff04b212 */ /* 0x000fe400078e33ff */
[----:B------:R-:W-:Y:S02]  /*0890*/  @!P5 LOP3.LUT R10, RZ, R13, RZ, 0x33, !PT ;  /* 0x0000000dff0ad212 */ /* 0x000fe400078e33ff */
[----:B------:R-:W-:-:S02]  /*08a0*/  LEA.HI R4, R4, R4, RZ, 0x1 ;  /* 0x0000000404047211 */ /* 0x000fc400078f08ff */
[----:B------:R-:W-:Y:S02]  /*08b0*/  @!P4 LOP3.LUT R11, RZ, R5, RZ, 0x33, !PT ;  /* 0x00000005ff0bc212 */ /* 0x000fe400078e33ff */
[----:B------:R-:W-:-:S03]  /*08c0*/  SHF.R.S32.HI R9, RZ, 0x1, R4 ;  /* 0x00000001ff097819 */ /* 0x000fc60000011404 */
[----:B------:R-:W-:-:S04]  /*08d0*/  IMAD R5, R10, R5, R11 ;  /* 0x000000050a057224 */ /* 0x000fc800078e020b */
[----:B------:R-:W-:-:S04]  /*08e0*/  IMAD R5, R5, R2, R9 ;  /* 0x0000000205057224 */ /* 0x000fc800078e0209 */
[----:B------:R-:W-:Y:S02]  /*08f0*/  IMAD R5, R5, R3, R8 ;  /* 0x0000000305057224 */ /* 0x000fe400078e0208 */
[----:B------:R-:W2:Y:S02]  /*0900*/  LDC.64 R2, c[0x0][0x388] ;  /* 0x0000e200ff027b82 */ /* 0x000ea40000000a00 */
[----:B-1----:R-:W-:-:S06]  /*0910*/  IMAD.WIDE R6, R5, 0x4, R6 ;  /* 0x0000000405067825 */ /* 0x002fcc00078e0206 */
[----:B0-----:R-:W3:Y:S01]  /*0920*/  LDG.E R7, desc[UR4][R6.64] ;  /* 0x0000000406077981 */ /* 0x001ee2000c1e1900 */
[----:B--2---:R-:W-:-:S05]  /*0930*/  IMAD.WIDE R2, R0, 0x4, R2 ;  /* 0x0000000400027825 */ /* 0x004fca00078e0202 */
[----:B---3--:R-:W-:Y:S01]  /*0940*/  STG.E desc[UR4][R2.64], R7 ;  /* 0x0000000702007986 */ /* 0x008fe2000c101904 */
[----:B------:R-:W-:Y:S05]  /*0950*/  EXIT ;  /* 0x000000000000794d */ /* 0x000fea0003800000 */
.L_x_51:
        /* <DEDUP_REMOVED lines=10> */
.L_x_67:


//--------------------- .text._Z24maxpool2d_forward_kernelPKfPfiiii --------------------------
	.section	.text._Z24maxpool2d_forward_kernelPKfPfiiii,"ax",@progbits
	.align	128
        .global         _Z24maxpool2d_forward_kernelPKfPfiiii
        .type           _Z24maxpool2d_forward_kernelPKfPfiiii,@function
        .size           _Z24maxpool2d_forward_kernelPKfPfiiii,(.L_x_68 - _Z24maxpool2d_forward_kernelPKfPfiiii)
        .other          _Z24maxpool2d_forward_kernelPKfPfiiii,@"STO_CUDA_ENTRY STV_DEFAULT"
_Z24maxpool2d_forward_kernelPKfPfiiii:
.text._Z24maxpool2d_forward_kernelPKfPfiiii:
        /* <DEDUP_REMOVED lines=24> */
[----:B------:R-:W-:-:S02]  /*0180*/  ISETP.NE.AND P4, PT, R13, RZ, PT ;  /* 0x000000ff0d00720c */ /* 0x000fc40003f85270 */
[----:B------:R-:W-:Y:S01]  /*0190*/  IADD3 R23, PT, PT, RZ, -R22, RZ ;  /* 0x80000016ff177210 */ /* 0x000fe20007ffe0ff */
[----:B------:R-:W2:Y:S08]  /*01a0*/  I2F.RP R16, R11 ;  /* 0x0000000b00107306 */ /* 0x000eb00000209400 */
        /* <DEDUP_REMOVED lines=9> */
[----:B-1----:R-:W-:-:S07]  /*0240*/  IADD3 R21, PT, PT, RZ, -R7, RZ ;  /* 0x80000007ff157210 */ /* 0x002fce0007ffe0ff */
[----:B------:R-:W1:Y:S01]  /*0250*/  MUFU.RCP R6, R6 ;  /* 0x0000000600067308 */ /* 0x000e620000001000 */
[----:B--2---:R-:W-:Y:S02]  /*0260*/  IMAD.MOV.U32 R8, RZ, RZ, RZ ;  /* 0x000000ffff087224 */ /* 0x004fe400078e00ff */
[----:B------:R-:W-:Y:S02]  /*0270*/  IMAD R21, R21, R18, RZ ;  /* 0x0000001215157224 */ /* 0x000fe400078e02ff */
[----:B---3--:R-:W-:-:S03]  /*0280*/  IMAD.MOV R16, RZ, RZ, -R9 ;  /* 0x000000ffff107224 */ /* 0x008fc600078e0a09 */
[----:B------:R-:W2:Y:S01]  /*0290*/  I2F.RP R19, R12 ;  /* 0x0000000c00137306 */ /* 0x000ea20000209400 */
[----:B------:R-:W-:Y:S01]  /*02a0*/  IMAD R17, R16, R11, RZ ;  /* 0x0000000b10117224 */ /* 0x000fe200078e02ff */
[----:B------:R-:W-:-:S03]  /*02b0*/  IABS R16, R4 ;  /* 0x0000000400107213 */ /* 0x000fc60000000000 */
[----:B------:R-:W-:Y:S01]  /*02c0*/  IMAD.HI.U32 R9, R9, R17, R8 ;  /* 0x0000001109097227 */ /* 0x000fe200078e0008 */
[----:B------:R-:W-:-:S03]  /*02d0*/  IABS R8, R13 ;  /* 0x0000000d00087213 */ /* 0x000fc60000000000 */
[----:B-1----:R-:W-:Y:S01]  /*02e0*/  VIADD R22, R6, 0xffffffe ;  /* 0x0ffffffe06167836 */ /* 0x002fe20000000000 */
[----:B------:R-:W-:Y:S01]  /*02f0*/  IADD3 R25, PT, PT, RZ, -R8, RZ ;  /* 0x80000008ff197210 */ /* 0x000fe20007ffe0ff */
[----:B------:R-:W-:Y:S02]  /*0300*/  IMAD.MOV.U32 R17, RZ, RZ, R20 ;  /* 0x000000ffff117224 */ /* 0x000fe400078e0014 */
[----:B------:R-:W-:Y:S01]  /*0310*/  IMAD.MOV.U32 R6, RZ, RZ, RZ ;  /* 0x000000ffff067224 */ /* 0x000fe200078e00ff */
[----:B--2---:R-:W1:Y:S01]  /*0320*/  MUFU.RCP R19, R19 ;  /* 0x0000001300137308 */ /* 0x004e620000001000 */
[----:B------:R-:W-:Y:S02]  /*0330*/  IMAD.MOV.U32 R8, RZ, RZ, R23 ;  /* 0x000000ffff087224 */ /* 0x000fe400078e0017 */
[----:B------:R-:W-:Y:S01]  /*0340*/  IMAD.HI.U32 R21, R7, R21, R6 ;  /* 0x0000001507157227 */ /* 0x000fe200078e0006 */
[----:B------:R-:W-:-:S03]  /*0350*/  LOP3.LUT R6, R4, R13, RZ, 0x3c, !PT ;  /* 0x0000000d04067212 */ /* 0x000fc600078e3cff */
[-C--:B------:R-:W-:Y:S01]  /*0360*/  IMAD.HI.U32 R23, R9, R16.reuse, RZ ;  /* 0x0000001009177227 */ /* 0x080fe200078e00ff */
[----:B------:R-:W2:Y:S01]  /*0370*/  I2F.RP R20, R17 ;  /* 0x0000001100147306 */ /* 0x000ea20000209400 */
[----:B------:R-:W-:Y:S02]  /*0380*/  ISETP.GE.AND P0, PT, R6, RZ, PT ;  /* 0x000000ff0600720c */ /* 0x000fe40003f06270 */
[----:B------:R-:W-:-:S04]  /*0390*/  IMAD.HI.U32 R21, R21, R16, RZ ;  /* 0x0000001015157227 */ /* 0x000fc800078e00ff */
[--C-:B------:R-:W-:Y:S01]  /*03a0*/  IMAD R8, R23, R8, R16.reuse ;  /* 0x0000000817087224 */ /* 0x100fe200078e0210 */
[----:B------:R3:W4:Y:S01]  /*03b0*/  F2I.FTZ.U32.TRUNC.NTZ R7, R22 ;  /* 0x0000001600077305 */ /* 0x000722000021f000 */
[----:B------:R-:W-:Y:S02]  /*03c0*/  IMAD R25, R21, R25, R16 ;  /* 0x0000001915197224 */ /* 0x000fe400078e0210 */
[----:B-1----:R-:W-:Y:S01]  /*03d0*/  VIADD R9, R19, 0xffffffe ;  /* 0x0ffffffe13097836 */ /* 0x002fe20000000000 */
[----:B------:R-:W-:Y:S01]  /*03e0*/  ISETP.GT.U32.AND P6, PT, R11, R8, PT ;  /* 0x000000080b00720c */ /* 0x000fe20003fc4070 */
[----:B------:R-:W-:Y:S01]  /*03f0*/  IMAD.MOV.U32 R6, RZ, RZ, RZ ;  /* 0x000000ffff067224 */ /* 0x000fe200078e00ff */
[----:B------:R-:W-:Y:S02]  /*0400*/  ISETP.GT.U32.AND P5, PT, R18, R25, PT ;  /* 0x000000191200720c */ /* 0x000fe40003fa4070 */
[----:B--2---:R-:W1:Y:S01]  /*0410*/  MUFU.RCP R20, R20 ;  /* 0x0000001400147308 */ /* 0x004e620000001000 */
[----:B------:R-:W-:-:S02]  /*0420*/  LOP3.LUT R19, R4, R10, RZ, 0x3c, !PT ;  /* 0x0000000a04137212 */ /* 0x000fc400078e3cff */
[----:B---3--:R-:W-:Y:S02]  /*0430*/  IABS R22, R15 ;  /* 0x0000000f00167213 */ /* 0x008fe40000000000 */
[----:B------:R-:W-:Y:S01]  /*0440*/  ISETP.GE.AND P2, PT, R19, RZ, PT ;  /* 0x000000ff1300720c */ /* 0x000fe20003f46270 */
[--C-:B----4-:R-:W-:Y:S02]  /*0450*/  IMAD.MOV R19, RZ, RZ, -R7.reuse ;  /* 0x000000ffff137224 */ /* 0x110fe400078e0a07 */
[----:B------:R-:W2:Y:S01]  /*0460*/  F2I.FTZ.U32.TRUNC.NTZ R9, R9 ;  /* 0x0000000900097305 */ /* 0x000ea2000021f000 */
[-C--:B------:R-:W-:Y:S02]  /*0470*/  @!P6 IADD3 R8, PT, PT, R8, -R11.reuse, RZ ;  /* 0x8000000b0808e210 */ /* 0x080fe40007ffe0ff */
[----:B------:R-:W-:Y:S01]  /*0480*/  @!P5 IMAD.IADD R25, R25, 0x1, -R18 ;  /* 0x000000011919d824 */ /* 0x000fe200078e0a12 */
[----:B------:R-:W-:Y:S01]  /*0490*/  @!P6 IADD3 R23, PT, PT, R23, 0x1, RZ ;  /* 0x000000011717e810 */ /* 0x000fe20007ffe0ff */
[----:B------:R-:W-:Y:S01]  /*04a0*/  @!P5 VIADD R21, R21, 0x1 ;  /* 0x000000011515d836 */ /* 0x000fe20000000000 */
[----:B------:R-:W-:Y:S01]  /*04b0*/  ISETP.GE.U32.AND P1, PT, R8, R11, PT ;  /* 0x0000000b0800720c */ /* 0x000fe20003f26070 */
[----:B------:R-:W-:Y:S01]  /*04c0*/  IMAD R19, R19, R14, RZ ;  /* 0x0000000e13137224 */ /* 0x000fe200078e02ff */
[----:B------:R-:W-:Y:S01]  /*04d0*/  ISETP.GE.U32.AND P3, PT, R25, R18, PT ;  /* 0x000000121900720c */ /* 0x000fe20003f66070 */
[----:B------:R-:W-:Y:S01]  /*04e0*/  IMAD.MOV.U32 R8, RZ, RZ, RZ ;  /* 0x000000ffff087224 */ /* 0x000fe200078e00ff */
[----:B-1----:R-:W-:Y:S01]  /*04f0*/  IADD3 R20, PT, PT, R20, 0xffffffe, RZ ;  /* 0x0ffffffe14147810 */ /* 0x002fe20007ffe0ff */
[----:B------:R-:W-:Y:S01]  /*0500*/  IMAD.HI.U32 R6, R7, R19, R6 ;  /* 0x0000001307067227 */ /* 0x000fe200078e0006 */
[----:B------:R-:W-:-:S02]  /*0510*/  ISETP.NE.AND P5, PT, R10, RZ, PT ;  /* 0x000000ff0a00720c */ /* 0x000fc40003fa5270 */
[----:B------:R-:W1:Y:S01]  /*0520*/  F2I.FTZ.U32.TRUNC.NTZ R11, R20 ;  /* 0x00000014000b7305 */ /* 0x000e62000021f000 */
[----:B--2---:R-:W-:Y:S01]  /*0530*/  IMAD.MOV R25, RZ, RZ, -R9 ;  /* 0x000000ffff197224 */ /* 0x004fe200078e0a09 */
[----:B------:R-:W-:-:S03]  /*0540*/  IADD3 R22, PT, PT, RZ, -R22, RZ ;  /* 0x80000016ff167210 */ /* 0x000fc60007ffe0ff */
[----:B------:R-:W-:Y:S02]  /*0550*/  @P1 VIADD R23, R23, 0x1 ;  /* 0x0000000117171836 */ /* 0x000fe40000000000 */
[----:B------:R-:W-:Y:S01]  /*0560*/  IMAD R7, R25, R12, RZ ;  /* 0x0000000c19077224 */ /* 0x000fe200078e02ff */
[----:B------:R-:W-:Y:S01]  /*0570*/  @P3 IADD3 R21, PT, PT, R21, 0x1, RZ ;  /* 0x0000000115153810 */ /* 0x000fe20007ffe0ff */
[----:B------:R-:W-:Y:S02]  /*0580*/  @!P2 IMAD.MOV R23, RZ, RZ, -R23 ;  /* 0x000000ffff17a224 */ /* 0x000fe400078e0a17 */
[----:B------:R-:W-:Y:S01]  /*0590*/  @!P5 LOP3.LUT R23, RZ, R10, RZ, 0x33, !PT ;  /* 0x0000000aff17d212 */ /* 0x000fe200078e33ff */
[----:B------:R-:W-:Y:S01]  /*05a0*/  IMAD.HI.U32 R8, R9, R7, R8 ;  /* 0x0000000709087227 */ /* 0x000fe200078e0008 */
[----:B------:R-:W-:Y:S02]  /*05b0*/  IABS R7, R0 ;  /* 0x0000000000077213 */ /* 0x000fe40000000000 */
[----:B------:R-:W-:Y:S01]  /*05c0*/  @!P0 IADD3 R21, PT, PT, -R21, RZ, RZ ;  /* 0x000000ff15158210 */ /* 0x000fe20007ffe1ff */
[----:B-1----:R-:W-:Y:S01]  /*05d0*/  IMAD.MOV R20, RZ, RZ, -R11 ;  /* 0x000000ffff147224 */ /* 0x002fe200078e0a0b */
[----:B------:R-:W-:Y:S01]  /*05e0*/  IABS R10, R23 ;  /* 0x00000017000a7213 */ /* 0x000fe20000000000 */
[----:B------:R-:W-:Y:S01]  /*05f0*/  IMAD.MOV R18, RZ, RZ, -R7 ;  /* 0x000000ffff127224 */ /* 0x000fe200078e0a07 */
[----:B------:R-:W-:Y:S01]  /*0600*/  @!P4 LOP3.LUT R21, RZ, R13, RZ, 0x33, !PT ;  /* 0x0000000dff15c212 */ /* 0x000fe200078e33ff */
[----:B------:R-:W-:Y:S01]  /*0610*/  IMAD R19, R20, R17, RZ ;  /* 0x0000001114137224 */ /* 0x000fe200078e02ff */
[----:B------:R-:W-:Y:S01]  /*0620*/  MOV R7, R10 ;  /* 0x0000000a00077202 */ /* 0x000fe20000000f00 */
[----:B------:R-:W-:Y:S01]  /*0630*/  IMAD.MOV.U32 R10, RZ, RZ, RZ ;  /* 0x000000ffff0a7224 */ /* 0x000fe200078e00ff */
[----:B------:R-:W-:-:S03]  /*0640*/  IABS R9, R21 ;  /* 0x0000001500097213 */ /* 0x000fc60000000000 */
[----:B------:R-:W-:-:S04]  /*0650*/  IMAD.HI.U32 R11, R11, R19, R10 ;  /* 0x000000130b0b7227 */ /* 0x000fc800078e000a */
[----:B------:R-:W-:Y:S02]  /*0660*/  IMAD.MOV.U32 R10, RZ, RZ, R18 ;  /* 0x000000ffff0a7224 */ /* 0x000fe400078e0012 */
[----:B------:R-:W-:-:S04]  /*0670*/  IMAD.HI.U32 R6, R6, R9, RZ ;  /* 0x0000000906067227 */ /* 0x000fc800078e00ff */
[----:B------:R-:W-:-:S04]  /*0680*/  IMAD.HI.U32 R8, R8, R7, RZ ;  /* 0x0000000708087227 */ /* 0x000fc800078e00ff */
[----:B------:R-:W-:Y:S02]  /*0690*/  IMAD R9, R6, R10, R9 ;  /* 0x0000000a06097224 */ /* 0x000fe400078e0209 */
[----:B------:R-:W-:Y:S02]  /*06a0*/  IMAD.MOV R8, RZ, RZ, -R8 ;  /* 0x000000ffff087224 */ /* 0x000fe400078e0a08 */
[----:B------:R-:W-:Y:S01]  /*06b0*/  IMAD.MOV.U32 R6, RZ, RZ, R22 ;  /* 0x000000ffff067224 */ /* 0x000fe200078e0016 */
[----:B------:R-:W-:Y:S01]  /*06c0*/  ISETP.GT.U32.AND P0, PT, R14, R9, PT ;  /* 0x000000090e00720c */ /* 0x000fe20003f04070 */
[----:B------:R-:W-:-:S04]  /*06d0*/  IMAD.HI.U32 R11, R11, R16, RZ ;  /* 0x000000100b0b7227 */ /* 0x000fc800078e00ff */
[----:B------:R-:W-:Y:S02]  /*06e0*/  IMAD R7, R12, R8, R7 ;  /* 0x000000080c077224 */ /* 0x000fe400078e0207 */
[----:B------:R-:W-:Y:S01]  /*06f0*/  IMAD R16, R11, R6, R16 ;  /* 0x000000060b107224 */ /* 0x000fe200078e0210 */
[----:B------:R-:W-:Y:S02]  /*0700*/  LOP3.LUT R6, R4, R15, RZ, 0x3c, !PT ;  /* 0x0000000f04067212 */ /* 0x000fe400078e3cff */
[----:B------:R-:W-:Y:S02]  /*0710*/  ISETP.GT.U32.AND P1, PT, R12, R7, PT ;  /* 0x000000070c00720c */ /* 0x000fe40003f24070 */
[----:B------:R-:W-:Y:S02]  /*0720*/  ISETP.GT.U32.AND P3, PT, R17, R16, PT ;  /* 0x000000101100720c */ /* 0x000fe40003f64070 */
[----:B------:R-:W-:Y:S02]  /*0730*/  @!P0 IADD3 R9, PT, PT, R9, -R14, RZ ;  /* 0x8000000e09098210 */ /* 0x000fe40007ffe0ff */
[----:B------:R-:W-:-:S02]  /*0740*/  ISETP.GE.AND P0, PT, R6, RZ, PT ;  /* 0x000000ff0600720c */ /* 0x000fc40003f06270 */
[----:B------:R-:W-:-:S05]  /*0750*/  ISETP.GT.U32.AND P4, PT, R14, R9, PT ;  /* 0x000000090e00720c */ /* 0x000fca0003f84070 */
[----:B------:R-:W-:Y:S01]  /*0760*/  @!P1 IMAD.IADD R7, R7, 0x1, -R12 ;  /* 0x0000000107079824 */ /* 0x000fe200078e0a0c */
[----:B------:R-:W-:Y:S01]  /*0770*/  ISETP.GE.AND P1, PT, R23, RZ, PT ;  /* 0x000000ff1700720c */ /* 0x000fe20003f26270 */
[----:B------:R-:W-:Y:S02]  /*0780*/  @!P3 IMAD.IADD R16, R16, 0x1, -R17 ;  /* 0x000000011010b824 */ /* 0x000fe400078e0a11 */
[----:B------:R-:W-:Y:S01]  /*0790*/  @!P3 VIADD R11, R11, 0x1 ;  /* 0x000000010b0bb836 */ /* 0x000fe20000000000 */
[----:B------:R-:W-:Y:S02]  /*07a0*/  ISETP.GT.U32.AND P5, PT, R12, R7, PT ;  /* 0x000000070c00720c */ /* 0x000fe40003fa4070 */
[----:B------:R-:W-:Y:S02]  /*07b0*/  ISETP.GE.U32.AND P2, PT, R16, R17, PT ;  /* 0x000000111000720c */ /* 0x000fe40003f46070 */
[----:B------:R-:W-:Y:S02]  /*07c0*/  @!P4 IADD3 R9, PT, PT, R9, -R14, RZ ;  /* 0x8000000e0909c210 */ /* 0x000fe40007ffe0ff */
[----:B------:R-:W-:Y:S01]  /*07d0*/  ISETP.GE.AND P3, PT, R21, RZ, PT ;  /* 0x000000ff1500720c */ /* 0x000fe20003f66270 */
[----:B------:R-:W-:Y:S01]  /*07e0*/  IMAD.MOV R21, RZ, RZ, -R21 ;  /* 0x000000ffff157224 */ /* 0x000fe200078e0a15 */
[----:B------:R-:W-:-:S05]  /*07f0*/  ISETP.NE.AND P4, PT, R0, RZ, PT ;  /* 0x000000ff0000720c */ /* 0x000fca0003f85270 */
[----:B------:R-:W-:Y:S01]  /*0800*/  @!P5 IMAD.IADD R7, R7, 0x1, -R12 ;  /* 0x000000010707d824 */ /* 0x000fe200078e0a0c */
[----:B------:R-:W-:Y:S02]  /*0810*/  ISETP.NE.AND P5, PT, R15, RZ, PT ;  /* 0x000000ff0f00720c */ /* 0x000fe40003fa5270 */
[----:B------:R-:W-:Y:S01]  /*0820*/  @P2 IADD3 R11, PT, PT, R11, 0x1, RZ ;  /* 0x000000010b0b2810 */ /* 0x000fe20007ffe0ff */
[----:B------:R-:W-:Y:S01]  /*0830*/  IMAD.MOV.U32 R8, RZ, RZ, R7 ;  /* 0x000000ffff087224 */ /* 0x000fe200078e0007 */
[----:B------:R-:W-:Y:S01]  /*0840*/  ISETP.NE.AND P2, PT, R5, RZ, PT ;  /* 0x000000ff0500720c */ /* 0x000fe20003f45270 */
[----:B------:R-:W1:Y:S01]  /*0850*/  LDC.64 R6, c[0x0][0x380] ;  /* 0x0000e000ff067b82 */ /* 0x000e620000000a00 */
[----:B------:R-:W-:Y:S01]  /*0860*/  @!P3 IADD3 R9, PT, PT, -R9, RZ, RZ ;  /* 0x000000ff0909b210 */ /* 0x000fe20007ffe1ff */
[----:B------:R-:W-:Y:S01]  /*0870*/  @!P0 IMAD.MOV R11, RZ, RZ, -R11 ;  /* 0x000000ffff0b8224 */ /* 0x000fe200078e0a0b */
[----:B------:R-:W-:Y:S01]  /*0880*/  @!P4 LOP3.LUT R9, RZ, R0, RZ, 0x33, !PT ;  /* 0x00000000ff09c212 */ /* 0x000fe200078e33ff */
[----:B------:R-:W-:-:S02]  /*0890*/  @!P1 IMAD.MOV R8, RZ, RZ, -R8 ;  /* 0x000000ffff089224 */ /* 0x000fc400078e0a08 */
[----:B------:R-:W-:Y:S01]  /*08a0*/  IMAD R0, R13, R21, R4 ;  /* 0x000000150d007224 */ /* 0x000fe200078e0204 */
[----:B------:R-:W-:Y:S02]  /*08b0*/  SHF.L.U32 R9, R9, 0x1, RZ ;  /* 0x0000000109097819 */ /* 0x000fe400000006ff */
[----:B------:R-:W-:Y:S01]  /*08c0*/  @!P5 LOP3.LUT R11, RZ, R15, RZ, 0x33, !PT ;  /* 0x0000000fff0bd212 */ /* 0x000fe200078e33ff */
[----:B------:R-:W-:Y:S02]  /*08d0*/  IMAD.SHL.U32 R0, R0, 0x2, RZ ;  /* 0x0000000200007824 */ /* 0x000fe400078e00ff */
[----:B------:R-:W-:-:S05]  /*08e0*/  @!P2 LOP3.LUT R8, RZ, R5, RZ, 0x33, !PT ;  /* 0x00000005ff08a212 */ /* 0x000fca00078e33ff */
[----:B------:R-:W-:-:S04]  /*08f0*/  IMAD R5, R11, R5, R8 ;  /* 0x000000050b057224 */ /* 0x000fc800078e0208 */
[----:B------:R-:W-:Y:S02]  /*0900*/  IMAD R5, R5, R2, R9 ;  /* 0x0000000205057224 */ /* 0x000fe400078e0209 */
[----:B------:R-:W2:Y:S02]  /*0910*/  LDC.64 R8, c[0x0][0x388] ;  /* 0x0000e200ff087b82 */ /* 0x000ea40000000a00 */
[----:B------:R-:W-:-:S04]  /*0920*/  IMAD R5, R5, R3, R0 ;  /* 0x0000000305057224 */ /* 0x000fc800078e0200 */
[----:B-1----:R-:W-:-:S05]  /*0930*/  IMAD.WIDE R6, R5, 0x4, R6 ;  /* 0x0000000405067825 */ /* 0x002fca00078e0206 */
[----:B0-----:R-:W3:Y:S01]  /*0940*/  LDG.E R0, desc[UR4][R6.64] ;  /* 0x0000000406007981 */ /* 0x001ee2000c1e1900 */
[----:B------:R-:W-:-:S03]  /*0950*/  IMAD.WIDE R2, R3, 0x4, R6 ;  /* 0x0000000403027825 */ /* 0x000fc600078e0206 */
[----:B------:R-:W4:Y:S04]  /*0960*/  LDG.E R5, desc[UR4][R6.64+0x4] ;  /* 0x0000040406057981 */ /* 0x000f28000c1e1900 */
[----:B------:R-:W5:Y:S04]  /*0970*/  LDG.E R11, desc[UR4][R2.64] ;  /* 0x00000004020b7981 */ /* 0x000f68000c1e1900 */
[----:B------:R-:W5:Y:S01]  /*0980*/  LDG.E R13, desc[UR4][R2.64+0x4] ;  /* 0x00000404020d7981 */ /* 0x000f62000c1e1900 */
[----:B---3--:R-:W-:-:S04]  /*0990*/  FMNMX R0, R0, -9.99999968028569246507e+37, !PT ;  /* 0xfe96769900007809 */ /* 0x008fc80007800000 */
[----:B----4-:R-:W-:-:S04]  /*09a0*/  FSETP.GT.AND P0, PT, R5, R0, PT ;  /* 0x000000000500720b */ /* 0x010fc80003f04000 */
[----:B------:R-:W-:Y:S01]  /*09b0*/  FSEL R0, R5, R0, P0 ;  /* 0x0000000005007208 */ /* 0x000fe20000000000 */
[----:B--2---:R-:W-:-:S03]  /*09c0*/  IMAD.WIDE R4, R4, 0x4, R8 ;  /* 0x0000000404047825 */ /* 0x004fc600078e0208 */
[----:B-----5:R-:W-:-:S04]  /*09d0*/  FSETP.GT.AND P0, PT, R11, R0, PT ;  /* 0x000000000b00720b */ /* 0x020fc80003f04000 */
[----:B------:R-:W-:-:S04]  /*09e0*/  FSEL R0, R11, R0, P0 ;  /* 0x000000000b007208 */ /* 0x000fc80000000000 */
[----:B------:R-:W-:-:S04]  /*09f0*/  FSETP.GT.AND P0, PT, R13, R0, PT ;  /* 0x000000000d00720b */ /* 0x000fc80003f04000 */
[----:B------:R-:W-:-:S05]  /*0a00*/  FSEL R13, R13, R0, P0 ;  /* 0x000000000d0d7208 */ /* 0x000fca0000000000 */
[----:B------:R-:W-:Y:S01]  /*0a10*/  STG.E desc[UR4][R4.64], R13 ;  /* 0x0000000d04007986 */ /* 0x000fe2000c101904 */
[----:B------:R-:W-:Y:S05]  /*0a20*/  EXIT ;  /* 0x000000000000794d */ /* 0x000fea0003800000 */
.L_x_52:
        /* <DEDUP_REMOVED lines=13> */
.L_x_68:


//--------------------- .text._Z19relu_forward_kernelPfi --------------------------
	.section	.text._Z19relu_forward_kernelPfi,"ax",@progbits
	.align	128
        .global         _Z19relu_forward_kernelPfi
        .type           _Z19relu_forward_kernelPfi,@function
        .size           _Z19relu_forward_kernelPfi,(.L_x_69 - _Z19relu_forward_kernelPfi)
        .other          _Z19relu_forward_kernelPfi,@"STO_CUDA_ENTRY STV_DEFAULT"
_Z19relu_forward_kernelPfi:
.text._Z19relu_forward_kernelPfi:
        /* <DEDUP_REMOVED lines=9> */
[----:B------:R-:W1:Y:S01]  /*0090*/  LDCU.64 UR4, c[0x0][0x358] ;  /* 0x00006b00ff0477ac */ /* 0x000e620008000a00 */
[----:B0-----:R-:W-:-:S05]  /*00a0*/  IMAD.WIDE R2, R5, 0x4, R2 ;  /* 0x0000000405027825 */ /* 0x001fca00078e0202 */
[----:B-1----:R-:W2:Y:S02]  /*00b0*/  LDG.E R0, desc[UR4][R2.64] ;  /* 0x0000000402007981 */ /* 0x002ea4000c1e1900 */
[----:B--2---:R-:W-:-:S05]  /*00c0*/  FMNMX R5, RZ, R0, !PT ;  /* 0x00000000ff057209 */ /* 0x004fca0007800000 */
[----:B------:R-:W-:Y:S01]  /*00d0*/  STG.E desc[UR4][R2.64], R5 ;  /* 0x0000000502007986 */ /* 0x000fe2000c101904 */
[----:B------:R-:W-:Y:S05]  /*00e0*/  EXIT ;  /* 0x000000000000794d */ /* 0x000fea0003800000 */
.L_x_53:
        /* <DEDUP_REMOVED lines=9> */
.L_x_69:


//--------------------- .text._Z21conv2d_forward_kernelPKfS0_S0_Pfiiiii --------------------------
	.section	.text._Z21conv2d_forward_kernelPKfS0_S0_Pfiiiii,"ax",@progbits
	.align	128
        .global         _Z21conv2d_forward_kernelPKfS0_S0_Pfiiiii
        .type           _Z21conv2d_forward_kernelPKfS0_S0_Pfiiiii,@function
        .size           _Z21conv2d_forward_kernelPKfS0_S0_Pfiiiii,(.L_x_70 - _Z21conv2d_forward_kernelPKfS0_S0_Pfiiiii)
        .other          _Z21conv2d_forward_kernelPKfS0_S0_Pfiiiii,@"STO_CUDA_ENTRY STV_DEFAULT"
_Z21conv2d_forward_kernelPKfS0_S0_Pfiiiii:
.text._Z21conv2d_forward_kernelPKfS0_S0_Pfiiiii:
[----:B------:R-:W-:Y:S01]  /*0000*/  LDC R1, c[0x0][0x37c] ;  /* 0x0000df00ff017b82 */ /* 0x000fe20000000800 */
[----:B------:R-:W0:Y:S07]  /*0010*/  S2R R6, SR_TID.X ;  /* 0x0000000000067919 */ /* 0x000e2e0000002100 */
[----:B------:R-:W1:Y:S01]  /*0020*/  LDC.64 R4, c[0x0][0x3a8] ;  /* 0x0000ea00ff047b82 */ /* 0x000e620000000a00 */
[----:B------:R-:W1:Y:S07]  /*0030*/  LDCU UR5, c[0x0][0x3a0] ;  /* 0x00007400ff0577ac */ /* 0x000e6e0008000800 */
[----:B------:R-:W0:Y:S08]  /*0040*/  S2UR UR4, SR_CTAID.X ;  /* 0x00000000000479c3 */ /* 0x000e300000002500 */
[----:B------:R-:W0:Y:S08]  /*0050*/  LDC R11, c[0x0][0x360] ;  /* 0x0000d800ff0b7b82 */ /* 0x000e300000000800 */
[----:B------:R-:W2:Y:S01]  /*0060*/  LDC R2, c[0x0][0x3b0] ;  /* 0x0000ec00ff027b82 */ /* 0x000ea20000000800 */
[----:B-1----:R-:W-:-:S04]  /*0070*/  IMAD R0, R4, UR5, RZ ;  /* 0x0000000504007c24 */ /* 0x002fc8000f8e02ff */
[----:B------:R-:W-:Y:S02]  /*0080*/  IMAD R3, R0, R5, RZ ;  /* 0x0000000500037224 */ /* 0x000fe400078e02ff */
[----:B0-----:R-:W-:Y:S02]  /*0090*/  IMAD R11, R11, UR4, R6 ;  /* 0x000000040b0b7c24 */ /* 0x001fe4000f8e0206 */
[----:B--2---:R-:W-:-:S05]  /*00a0*/  IMAD R0, R3, R2, RZ ;  /* 0x0000000203007224 */ /* 0x004fca00078e02ff */
[----:B------:R-:W-:-:S13]  /*00b0*/  ISETP.GE.AND P0, PT, R11, R0, PT ;  /* 0x000000000b00720c */ /* 0x000fda0003f06270 */
[----:B------:R-:W-:Y:S05]  /*00c0*/  @P0 EXIT ;  /* 0x000000000000094d */ /* 0x000fea0003800000 */
[----:B------:R-:W-:Y:S01]  /*00d0*/  IMAD R3, R5, R2, RZ ;  /* 0x0000000205037224 */ /* 0x000fe200078e02ff */
[----:B------:R-:W-:Y:S01]  /*00e0*/  IABS R10, R4 ;  /* 0x00000004000a7213 */ /* 0x000fe20000000000 */
[----:B------:R-:W0:Y:S03]  /*00f0*/  LDCU.64 UR6, c[0x0][0x358] ;  /* 0x00006b00ff0677ac */ /* 0x000e260008000a00 */
[-C--:B------:R-:W-:Y:S01]  /*0100*/  IABS R13, R3.reuse ;  /* 0x00000003000d7213 */ /* 0x080fe20000000000 */
[----:B------:R-:W1:Y:S01]  /*0110*/  LDCU UR4, c[0x0][0x3a4] ;  /* 0x00007480ff0477ac */ /* 0x000e620008000800 */
[----:B------:R-:W-:Y:S02]  /*0120*/  IABS R12, R3 ;  /* 0x00000003000c7213 */ /* 0x000fe40000000000 */
[----:B------:R-:W2:Y:S08]  /*0130*/  I2F.RP R8, R13 ;  /* 0x0000000d00087306 */ /* 0x000eb00000209400 */
[----:B--2---:R-:W2:Y:S02]  /*0140*/  MUFU.RCP R8, R8 ;  /* 0x0000000800087308 */ /* 0x004ea40000001000 */
[----:B--2---:R-:W-:Y:S01]  /*0150*/  VIADD R6, R8, 0xffffffe ;  /* 0x0ffffffe08067836 */ /* 0x004fe20000000000 */
[----:B------:R-:W-:-:S05]  /*0160*/  IABS R8, R11 ;  /* 0x0000000b00087213 */ /* 0x000fca0000000000 */
[----:B------:R2:W3:Y:S02]  /*0170*/  F2I.FTZ.U32.TRUNC.NTZ R7, R6 ;  /* 0x0000000600077305 */ /* 0x0004e4000021f000 */
[----:B--2---:R-:W-:Y:S02]  /*0180*/  HFMA2 R6, -RZ, RZ, 0, 0 ;  /* 0x00000000ff067431 */ /* 0x004fe400000001ff */
[----:B---3--:R-:W-:-:S04]  /*0190*/  IMAD.MOV R0, RZ, RZ, -R7 ;  /* 0x000000ffff007224 */ /* 0x008fc800078e0a07 */
[----:B------:R-:W-:Y:S02]  /*01a0*/  IMAD R9, R0, R13, RZ ;  /* 0x0000000d00097224 */ /* 0x000fe400078e02ff */
[----:B------:R-:W-:Y:S02]  /*01b0*/  IMAD.MOV.U32 R0, RZ, RZ, R10 ;  /* 0x000000ffff007224 */ /* 0x000fe400078e000a */
[----:B------:R-:W-:Y:S02]  /*01c0*/  IMAD.HI.U32 R7, R7, R9, R6 ;  /* 0x0000000907077227 */ /* 0x000fe400078e0006 */
[----:B------:R-:W2:Y:S02]  /*01d0*/  I2F.RP R10, R0 ;  /* 0x00000000000a7306 */ /* 0x000ea40000209400 */
[----:B------:R-:W-:Y:S02]  /*01e0*/  IMAD.MOV R6, RZ, RZ, -R12 ;  /* 0x000000ffff067224 */ /* 0x000fe400078e0a0c */
[----:B------:R-:W-:-:S04]  /*01f0*/  IMAD.HI.U32 R9, R7, R8, RZ ;  /* 0x0000000807097227 */ /* 0x000fc800078e00ff */
[----:B------:R-:W-:-:S05]  /*0200*/  IMAD R6, R9, R6, R8 ;  /* 0x0000000609067224 */ /* 0x000fca00078e0208 */
[----:B------:R-:W-:Y:S01]  /*0210*/  ISETP.GT.U32.AND P1, PT, R13, R6, PT ;  /* 0x000000060d00720c */ /* 0x000fe20003f24070 */
[----:B--2---:R-:W2:-:S12]  /*0220*/  MUFU.RCP R10, R10 ;  /* 0x0000000a000a7308 */ /* 0x004e980000001000 */
[----:B------:R-:W-:Y:S02]  /*0230*/  @!P1 IMAD.IADD R6, R6, 0x1, -R13 ;  /* 0x0000000106069824 */ /* 0x000fe400078e0a0d */
[----:B------:R-:W-:Y:S01]  /*0240*/  @!P1 VIADD R9, R9, 0x1 ;  /* 0x0000000109099836 */ /* 0x000fe20000000000 */
[----:B------:R-:W-:Y:S02]  /*0250*/  ISETP.NE.AND P1, PT, R3, RZ, PT ;  /* 0x000000ff0300720c */ /* 0x000fe40003f25270 */
[----:B------:R-:W-:Y:S02]  /*0260*/  ISETP.GE.U32.AND P0, PT, R6, R13, PT ;  /* 0x0000000d0600720c */ /* 0x000fe40003f06070 */
[----:B--2---:R-:W-:Y:S02]  /*0270*/  IADD3 R7, PT, PT, R10, 0xffffffe, RZ ;  /* 0x0ffffffe0a077810 */ /* 0x004fe40007ffe0ff */
[----:B------:R-:W-:-:S04]  /*0280*/  LOP3.LUT R6, R11, R3, RZ, 0x3c, !PT ;  /* 0x000000030b067212 */ /* 0x000fc800078e3cff */
[----:B------:R-:W2:Y:S01]  /*0290*/  F2I.FTZ.U32.TRUNC.NTZ R7, R7 ;  /* 0x0000000700077305 */ /* 0x000ea2000021f000 */
[----:B------:R-:W-:Y:S01]  /*02a0*/  ISETP.GE.AND P2, PT, R6, RZ, PT ;  /* 0x000000ff0600720c */ /* 0x000fe20003f46270 */
[----:B------:R-:W-:-:S03]  /*02b0*/  IMAD.MOV.U32 R6, RZ, RZ, RZ ;  /* 0x000000ffff067224 */ /* 0x000fc600078e00ff */
[----:B------:R-:W-:-:S09]  /*02c0*/  @P0 VIADD R9, R9, 0x1 ;  /* 0x0000000109090836 */ /* 0x000fd20000000000 */
[----:B------:R-:W-:Y:S01]  /*02d0*/  @!P2 IMAD.MOV R9, RZ, RZ, -R9 ;  /* 0x000000ffff09a224 */ /* 0x000fe200078e0a09 */
[----:B--2---:R-:W-:Y:S02]  /*02e0*/  IADD3 R13, PT, PT, RZ, -R7, RZ ;  /* 0x80000007ff0d7210 */ /* 0x004fe40007ffe0ff */
[----:B------:R-:W-:-:S03]  /*02f0*/  @!P1 LOP3.LUT R9, RZ, R3, RZ, 0x33, !PT ;  /* 0x00000003ff099212 */ /* 0x000fc600078e33ff */
[----:B------:R-:W-:Y:S01]  /*0300*/  IMAD R13, R13, R0, RZ ;  /* 0x000000000d0d7224 */ /* 0x000fe200078e02ff */
[----:B------:R-:W-:Y:S02]  /*0310*/  IABS R10, R9 ;  /* 0x00000009000a7213 */ /* 0x000fe40000000000 */
[----:B------:R-:W-:Y:S01]  /*0320*/  ISETP.GE.AND P2, PT, R9, RZ, PT ;  /* 0x000000ff0900720c */ /* 0x000fe20003f46270 */
[----:B------:R-:W-:Y:S01]  /*0330*/  IMAD.HI.U32 R6, R7, R13, R6 ;  /* 0x0000000d07067227 */ /* 0x000fe200078e0006 */
[----:B------:R-:W-:-:S05]  /*0340*/  MOV R13, R10 ;  /* 0x0000000a000d7202 */ /* 0x000fca0000000f00 */
[----:B------:R-:W-:-:S04]  /*0350*/  IMAD.HI.U32 R6, R6, R13, RZ ;  /* 0x0000000d06067227 */ /* 0x000fc800078e00ff */
[----:B------:R-:W-:-:S04]  /*0360*/  IMAD.MOV R6, RZ, RZ, -R6 ;  /* 0x000000ffff067224 */ /* 0x000fc800078e0a06 */
[C---:B------:R-:W-:Y:S02]  /*0370*/  IMAD R13, R0.reuse, R6, R13 ;  /* 0x00000006000d7224 */ /* 0x040fe400078e020d */
[----:B------:R-:W2:Y:S03]  /*0380*/  LDC.64 R6, c[0x0][0x390] ;  /* 0x0000e400ff067b82 */ /* 0x000ea60000000a00 */
[----:B------:R-:W-:-:S13]  /*0390*/  ISETP.GT.U32.AND P0, PT, R0, R13, PT ;  /* 0x0000000d0000720c */ /* 0x000fda0003f04070 */
[----:B------:R-:W-:Y:S01]  /*03a0*/  @!P0 IMAD.IADD R13, R13, 0x1, -R0 ;  /* 0x000000010d0d8824 */ /* 0x000fe200078e0a00 */
[----:B------:R-:W-:-:S04]  /*03b0*/  ISETP.NE.AND P0, PT, R4, RZ, PT ;  /* 0x000000ff0400720c */ /* 0x000fc80003f05270 */
[----:B------:R-:W-:-:S13]  /*03c0*/  ISETP.GT.U32.AND P1, PT, R0, R13, PT ;  /* 0x0000000d0000720c */ /* 0x000fda0003f24070 */
[----:B------:R-:W-:-:S05]  /*03d0*/  @!P1 IADD3 R13, PT, PT, R13, -R0, RZ ;  /* 0x800000000d0d9210 */ /* 0x000fca0007ffe0ff */
[----:B------:R-:W-:Y:S02]  /*03e0*/  IMAD.MOV.U32 R9, RZ, RZ, R13 ;  /* 0x000000ffff097224 */ /* 0x000fe400078e000d */
[----:B------:R-:W3:Y:S02]  /*03f0*/  LDC.64 R12, c[0x0][0x398] ;  /* 0x0000e600ff0c7b82 */ /* 0x000ee40000000a00 */
[----:B------:R-:W-:Y:S01]  /*0400*/  @!P2 IMAD.MOV R9, RZ, RZ, -R9 ;  /* 0x000000ffff09a224 */ /* 0x000fe200078e0a09 */
[----:B------:R-:W-:-:S05]  /*0410*/  @!P0 LOP3.LUT R9, RZ, R4, RZ, 0x33, !PT ;  /* 0x00000004ff098212 */ /* 0x000fca00078e33ff */
[----:B--2---:R-:W-:-:S05]  /*0420*/  IMAD.WIDE R6, R9, 0x4, R6 ;  /* 0x0000000409067825 */ /* 0x004fca00078e0206 */
[----:B0-----:R0:W5:Y:S01]  /*0430*/  LDG.E R0, desc[UR6][R6.64] ;  /* 0x0000000606007981 */ /* 0x001162000c1e1900 */
[----:B-1----:R-:W-:Y:S01]  /*0440*/  UISETP.GE.AND UP0, UPT, UR4, 0x1, UPT ;  /* 0x000000010400788c */ /* 0x002fe2000bf06270 */
[----:B---3--:R-:W-:-:S08]  /*0450*/  IMAD.WIDE R12, R11, 0x4, R12 ;  /* 0x000000040b0c7825 */ /* 0x008fd000078e020c */
[----:B0-----:R-:W-:Y:S05]  /*0460*/  BRA.U !UP0, `(.L_x_54) ;  /* 0x0000000908787547 */ /* 0x001fea000b800000 */
[----:B------:R-:W-:Y:S01]  /*0470*/  IABS R15, R2 ;  /* 0x00000002000f7213 */ /* 0x000fe20000000000 */
[----:B------:R-:W-:Y:S01]  /*0480*/  IMAD R4, R3, R4, RZ ;  /* 0x0000000403047224 */ /* 0x000fe200078e02ff */
[----:B------:R-:W-:Y:S02]  /*0490*/  IABS R10, R5 ;  /* 0x00000005000a7213 */ /* 0x000fe40000000000 */
[----:B------:R-:W0:Y:S08]  /*04a0*/  I2F.RP R14, R15 ;  /* 0x0000000f000e7306 */ /* 0x000e300000209400 */
[----:B------:R-:W1:Y:S08]  /*04b0*/  I2F.RP R18, R10 ;  /* 0x0000000a00127306 */ /* 0x000e700000209400 */
[----:B0-----:R-:W0:Y:S08]  /*04c0*/  MUFU.RCP R14, R14 ;  /* 0x0000000e000e7308 */ /* 0x001e300000001000 */
[----:B-1----:R-:W-:Y:S01]  /*04d0*/  MUFU.RCP R18, R18 ;  /* 0x0000001200127308 */ /* 0x002fe20000001000 */
[----:B0-----:R-:W-:-:S07]  /*04e0*/  IADD3 R6, PT, PT, R14, 0xffffffe, RZ ;  /* 0x0ffffffe0e067810 */ /* 0x001fce0007ffe0ff */
[----:B------:R0:W1:Y:S02]  /*04f0*/  F2I.FTZ.U32.TRUNC.NTZ R7, R6 ;  /* 0x0000000600077305 */ /* 0x000064000021f000 */
[----:B0-----:R-:W-:Y:S02]  /*0500*/  IMAD.MOV.U32 R6, RZ, RZ, RZ ;  /* 0x000000ffff067224 */ /* 0x001fe400078e00ff */
[----:B-1----:R-:W-:-:S04]  /*0510*/  IMAD.MOV R16, RZ, RZ, -R7 ;  /* 0x000000ffff107224 */ /* 0x002fc800078e0a07 */
[----:B------:R-:W-:Y:S01]  /*0520*/  IMAD R17, R16, R15, RZ ;  /* 0x0000000f10117224 */ /* 0x000fe200078e02ff */
[----:B------:R-:W-:-:S03]  /*0530*/  IABS R16, R4 ;  /* 0x0000000400107213 */ /* 0x000fc60000000000 */
[----:B------:R-:W-:Y:S01]  /*0540*/  IMAD.HI.U32 R7, R7, R17, R6 ;  /* 0x0000001107077227 */ /* 0x000fe200078e0006 */
[----:B------:R-:W0:Y:S05]  /*0550*/  I2F.RP R19, R16 ;  /* 0x0000001000137306 */ /* 0x000e2a0000209400 */
[----:B------:R-:W-:-:S04]  /*0560*/  IMAD.HI.U32 R17, R7, R8, RZ ;  /* 0x0000000807117227 */ /* 0x000fc800078e00ff */
[----:B------:R-:W-:Y:S01]  /*0570*/  VIADD R7, R18, 0xffffffe ;  /* 0x0ffffffe12077836 */ /* 0x000fe20000000000 */
[----:B------:R-:W-:Y:S02]  /*0580*/  IADD3 R6, PT, PT, -R17, RZ, RZ ;  /* 0x000000ff11067210 */ /* 0x000fe40007ffe1ff */
[----:B------:R-:W-:-:S03]  /*0590*/  IABS R18, R4 ;  /* 0x0000000400127213 */ /* 0x000fc60000000000 */
[C---:B------:R-:W-:Y:S01]  /*05a0*/  IMAD R6, R15.reuse, R6, R8 ;  /* 0x000000060f067224 */ /* 0x040fe200078e0208 */
[----:B0-----:R-:W0:Y:S04]  /*05b0*/  MUFU.RCP R19, R19 ;  /* 0x0000001300137308 */ /* 0x001e280000001000 */
[----:B------:R-:W-:-:S04]  /*05c0*/  ISETP.GT.U32.AND P1, PT, R15, R6, PT ;  /* 0x000000060f00720c */ /* 0x000fc80003f24070 */
[----:B------:R-:W1:Y:S09]  /*05d0*/  F2I.FTZ.U32.TRUNC.NTZ R7, R7 ;  /* 0x0000000700077305 */ /* 0x000e72000021f000 */
[----:B------:R-:W-:Y:S01]  /*05e0*/  @!P1 IMAD.IADD R6, R6, 0x1, -R15 ;  /* 0x0000000106069824 */ /* 0x000fe200078e0a0f */
[----:B0-----:R-:W-:Y:S01]  /*05f0*/  IADD3 R14, PT, PT, R19, 0xffffffe, RZ ;  /* 0x0ffffffe130e7810 */ /* 0x001fe20007ffe0ff */
[----:B------:R-:W-:Y:S01]  /*0600*/  @!P1 VIADD R17, R17, 0x1 ;  /* 0x0000000111119836 */ /* 0x000fe20000000000 */
[----:B------:R-:W-:-:S02]  /*0610*/  ISETP.NE.AND P1, PT, R2, RZ, PT ;  /* 0x000000ff0200720c */ /* 0x000fc40003f25270 */
[----:B------:R-:W-:Y:S02]  /*0620*/  ISETP.GE.U32.AND P0, PT, R6, R15, PT ;  /* 0x0000000f0600720c */ /* 0x000fe40003f06070 */
[----:B------:R-:W-:Y:S01]  /*0630*/  LOP3.LUT R6, R11, R2, RZ, 0x3c, !PT ;  /* 0x000000020b067212 */ /* 0x000fe200078e3cff */
[----:B------:R-:W0:Y:S01]  /*0640*/  F2I.FTZ.U32.TRUNC.NTZ R15, R14 ;  /* 0x0000000e000f7305 */ /* 0x000e22000021f000 */
[----:B-1----:R-:W-:Y:S02]  /*0650*/  IADD3 R19, PT, PT, RZ, -R7, RZ ;  /* 0x80000007ff137210 */ /* 0x002fe40007ffe0ff */
[----:B------:R-:W-:Y:S02]  /*0660*/  ISETP.GE.AND P2, PT, R6, RZ, PT ;  /* 0x000000ff0600720c */ /* 0x000fe40003f46270 */
[----:B------:R-:W-:Y:S01]  /*0670*/  MOV R6, RZ ;  /* 0x000000ff00067202 */ /* 0x000fe20000000f00 */
[----:B------:R-:W-:-:S04]  /*0680*/  IMAD R19, R19, R10, RZ ;  /* 0x0000000a13137224 */ /* 0x000fc800078e02ff */
[----:B------:R-:W-:Y:S02]  /*0690*/  @P0 VIADD R17, R17, 0x1 ;  /* 0x0000000111110836 */ /* 0x000fe40000000000 */
[----:B------:R-:W-:-:S04]  /*06a0*/  IMAD.HI.U32 R6, R7, R19, R6 ;  /* 0x0000001307067227 */ /* 0x000fc800078e0006 */
[----:B------:R-:W-:Y:S01]  /*06b0*/  @!P2 IMAD.MOV R17, RZ, RZ, -R17 ;  /* 0x000000ffff11a224 */ /* 0x000fe200078e0a11 */
[----:B------:R-:W-:Y:S01]  /*06c0*/  @!P1 LOP3.LUT R17, RZ, R2, RZ, 0x33, !PT ;  /* 0x00000002ff119212 */ /* 0x000fe200078e33ff */
[----:B0-----:R-:W-:-:S03]  /*06d0*/  IMAD.MOV R21, RZ, RZ, -R15 ;  /* 0x000000ffff157224 */ /* 0x001fc600078e0a0f */
[----:B------:R-:W-:Y:S01]  /*06e0*/  IABS R14, R17 ;  /* 0x00000011000e7213 */ /* 0x000fe20000000000 */
[----:B------:R-:W-:Y:S01]  /*06f0*/  IMAD R19, R21, R16, RZ ;  /* 0x0000001015137224 */ /* 0x000fe200078e02ff */
[----:B------:R-:W-:Y:S01]  /*0700*/  ISETP.GE.AND P4, PT, R17, RZ, PT ;  /* 0x000000ff1100720c */ /* 0x000fe20003f86270 */
[----:B------:R-:W-:Y:S02]  /*0710*/  IMAD.MOV R17, RZ, RZ, -R17 ;  /* 0x000000ffff117224 */ /* 0x000fe400078e0a11 */
[----:B------:R-:W-:Y:S02]  /*0720*/  IMAD.MOV.U32 R7, RZ, RZ, R14 ;  /* 0x000000ffff077224 */ /* 0x000fe400078e000e */
[----:B------:R-:W-:Y:S02]  /*0730*/  IMAD.MOV.U32 R14, RZ, RZ, RZ ;  /* 0x000000ffff0e7224 */ /* 0x000fe400078e00ff */
[----:B------:R-:W-:-:S04]  /*0740*/  IMAD.HI.U32 R6, R6, R7, RZ ;  /* 0x0000000706067227 */ /* 0x000fc800078e00ff */
[----:B------:R-:W-:Y:S01]  /*0750*/  IMAD.HI.U32 R15, R15, R19, R14 ;  /* 0x000000130f0f7227 */ /* 0x000fe200078e000e */
[----:B------:R-:W-:-:S03]  /*0760*/  IADD3 R19, PT, PT, RZ, -R18, RZ ;  /* 0x80000012ff137210 */ /* 0x000fc60007ffe0ff */
[----:B------:R-:W-:Y:S02]  /*0770*/  IMAD.MOV R6, RZ, RZ, -R6 ;  /* 0x000000ffff067224 */ /* 0x000fe400078e0a06 */
[----:B------:R-:W-:-:S04]  /*0780*/  IMAD.HI.U32 R15, R15, R8, RZ ;  /* 0x000000080f0f7227 */ /* 0x000fc800078e00ff */
[----:B------:R-:W-:Y:S01]  /*0790*/  IMAD R7, R10, R6, R7 ;  /* 0x000000060a077224 */ /* 0x000fe200078e0207 */
[----:B------:R-:W-:Y:S01]  /*07a0*/  LOP3.LUT R6, R11, R4, RZ, 0x3c, !PT ;  /* 0x000000040b067212 */ /* 0x000fe200078e3cff */
[----:B------:R-:W-:Y:S02]  /*07b0*/  IMAD R19, R15, R19, R8 ;  /* 0x000000130f137224 */ /* 0x000fe400078e0208 */
[----:B------:R-:W-:Y:S01]  /*07c0*/  IMAD R17, R2, R17, R11 ;  /* 0x0000001102117224 */ /* 0x000fe200078e020b */
[----:B------:R-:W-:Y:S02]  /*07d0*/  ISETP.GT.U32.AND P0, PT, R10, R7, PT ;  /* 0x000000070a00720c */ /* 0x000fe40003f04070 */
[----:B------:R-:W-:Y:S02]  /*07e0*/  ISETP.GT.U32.AND P2, PT, R16, R19, PT ;  /* 0x000000131000720c */ /* 0x000fe40003f44070 */
[----:B------:R-:W-:Y:S02]  /*07f0*/  ISETP.GE.AND P5, PT, R6, RZ, PT ;  /* 0x000000ff0600720c */ /* 0x000fe40003fa6270 */
[----:B------:R-:W-:-:S07]  /*0800*/  LOP3.LUT R14, R17, R2, RZ, 0xfc, !PT ;  /* 0x00000002110e7212 */ /* 0x000fce00078efcff */
[----:B------:R-:W-:Y:S02]  /*0810*/  @!P0 IADD3 R7, PT, PT, R7, -R10, RZ ;  /* 0x8000000a07078210 */ /* 0x000fe40007ffe0ff */
[----:B------:R-:W-:Y:S01]  /*0820*/  @!P2 IMAD.IADD R19, R19, 0x1, -R16 ;  /* 0x000000011313a824 */ /* 0x000fe200078e0a10 */
[----:B------:R-:W-:Y:S01]  /*0830*/  ISETP.NE.AND P0, PT, R5, RZ, PT ;  /* 0x000000ff0500720c */ /* 0x000fe20003f05270 */
[----:B------:R-:W-:Y:S01]  /*0840*/  @!P2 VIADD R15, R15, 0x1 ;  /* 0x000000010f0fa836 */ /* 0x000fe20000000000 */
[----:B------:R-:W-:Y:S02]  /*0850*/  ISETP.GT.U32.AND P3, PT, R10, R7, PT ;  /* 0x000000070a00720c */ /* 0x000fe40003f64070 */
[----:B------:R-:W-:Y:S02]  /*0860*/  ISETP.GE.U32.AND P1, PT, R19, R16, PT ;  /* 0x000000101300720c */ /* 0x000fe40003f26070 */
[----:B------:R-:W-:-:S09]  /*0870*/  ISETP.NE.AND P2, PT, R4, RZ, PT ;  /* 0x000000ff0400720c */ /* 0x000fd20003f45270 */
[----:B------:R-:W-:Y:S02]  /*0880*/  @!P3 IMAD.IADD R7, R7, 0x1, -R10 ;  /* 0x000000010707b824 */ /* 0x000fe400078e0a0a */
[----:B------:R-:W-:Y:S02]  /*0890*/  @P1 IADD3 R15, PT, PT, R15, 0x1, RZ ;  /* 0x000000010f0f1810 */ /* 0x000fe40007ffe0ff */
[----:B------:R-:W-:Y:S01]  /*08a0*/  IMAD.MOV.U32 R8, RZ, RZ, R7 ;  /* 0x000000ffff087224 */ /* 0x000fe200078e0007 */
[----:B------:R-:W-:Y:S01]  /*08b0*/  ISETP.GT.AND P1, PT, R5, -0x1, PT ;  /* 0xffffffff0500780c */ /* 0x000fe20003f24270 */
[----:B------:R-:W-:Y:S01]  /*08c0*/  VIADD R7, R17, 0x2 ;  /* 0x0000000211077836 */ /* 0x000fe20000000000 */
[----:B------:R-:W-:Y:S01]  /*08d0*/  @!P5 IADD3 R15, PT, PT, -R15, RZ, RZ ;  /* 0x000000ff0f0fd210 */ /* 0x000fe20007ffe1ff */
[----:B------:R-:W-:Y:S01]  /*08e0*/  @!P4 IMAD.MOV R8, RZ, RZ, -R8 ;  /* 0x000000ffff08c224 */ /* 0x000fe200078e0a08 */
[----:B------:R-:W-:Y:S02]  /*08f0*/  @!P0 LOP3.LUT R8, RZ, R5, RZ, 0x33, !PT ;  /* 0x00000005ff088212 */ /* 0x000fe400078e33ff */
[----:B------:R-:W-:Y:S01]  /*0900*/  @!P2 LOP3.LUT R15, RZ, R4, RZ, 0x33, !PT ;  /* 0x00000004ff0fa212 */ /* 0x000fe200078e33ff */
[----:B------:R-:W-:Y:S01]  /*0910*/  IMAD R4, R5, UR4, RZ ;  /* 0x0000000405047c24 */ /* 0x000fe2000f8e02ff */
[----:B------:R-:W-:-:S02]  /*0920*/  ISETP.GT.AND P4, PT, R7, R2, PT ;  /* 0x000000020700720c */ /* 0x000fc40003f84270 */
[----:B------:R-:W-:Y:S01]  /*0930*/  ISETP.GT.AND P2, PT, R17, RZ, PT ;  /* 0x000000ff1100720c */ /* 0x000fe20003f44270 */
[----:B------:R-:W-:Y:S01]  /*0940*/  IMAD R15, R4, R15, R8 ;  /* 0x0000000f040f7224 */ /* 0x000fe200078e0208 */
[----:B------:R-:W-:Y:S02]  /*0950*/  LOP3.LUT R7, R2, R8, R5, 0xfe, !PT ;  /* 0x0000000802077212 */ /* 0x000fe400078efe05 */
[----:B------:R-:W-:Y:S01]  /*0960*/  IADD3 R6, PT, PT, R8, 0x2, RZ ;  /* 0x0000000208067810 */ /* 0x000fe20007ffe0ff */
[-C--:B------:R-:W-:Y:S01]  /*0970*/  IMAD R4, R15, R2.reuse, R2 ;  /* 0x000000020f047224 */ /* 0x080fe200078e0202 */
[----:B------:R-:W-:Y:S01]  /*0980*/  ISETP.GT.AND P0, PT, R7, -0x1, P2 ;  /* 0xffffffff0700780c */ /* 0x000fe20001704270 */
[C---:B------:R-:W-:Y:S01]  /*0990*/  IMAD R10, R15.reuse, R2, R17 ;  /* 0x000000020f0a7224 */ /* 0x040fe200078e0211 */
[-C--:B------:R-:W-:Y:S02]  /*09a0*/  ISETP.GT.AND P5, PT, R6, R5.reuse, PT ;  /* 0x000000050600720c */ /* 0x080fe40003fa4270 */
[C---:B------:R-:W-:Y:S01]  /*09b0*/  LOP3.LUT R7, R8.reuse, R5, RZ, 0xfc, !PT ;  /* 0x0000000508077212 */ /* 0x040fe200078efcff */
[----:B------:R-:W-:Y:S01]  /*09c0*/  VIADD R5, R15, 0xffffffff ;  /* 0xffffffff0f057836 */ /* 0x000fe20000000000 */
[----:B------:R-:W-:-:S02]  /*09d0*/  ISETP.GT.AND P1, PT, R8, RZ, P1 ;  /* 0x000000ff0800720c */ /* 0x000fc40000f24270 */
[----:B------:R-:W-:Y:S02]  /*09e0*/  ISETP.GT.AND P2, PT, R2, -0x1, P2 ;  /* 0xffffffff0200780c */ /* 0x000fe40001744270 */
[----:B------:R-:W-:Y:S01]  /*09f0*/  ISETP.GT.AND P5, PT, R8, -0x2, !P5 ;  /* 0xfffffffe0800780c */ /* 0x000fe20006fa4270 */
[----:B------:R-:W-:Y:S01]  /*0a00*/  IMAD R8, R5, R2, R17 ;  /* 0x0000000205087224 */ /* 0x000fe200078e0211 */
[----:B------:R-:W-:Y:S02]  /*0a10*/  ISETP.GT.AND P3, PT, R14, -0x1, P1 ;  /* 0xffffffff0e00780c */ /* 0x000fe40000f64270 */
[----:B------:R-:W-:Y:S02]  /*0a20*/  ISETP.GT.AND P4, PT, R17, -0x2, !P4 ;  /* 0xfffffffe1100780c */ /* 0x000fe40006784270 */
[----:B------:R-:W-:Y:S01]  /*0a30*/  LOP3.LUT R11, R7, R17, R2, 0xfe, !PT ;  /* 0x00000011070b7212 */ /* 0x000fe200078efe02 */
[----:B------:R-:W-:Y:S01]  /*0a40*/  IMAD.IADD R2, R17, 0x1, R4 ;  /* 0x0000000111027824 */ /* 0x000fe200078e0204 */
[----:B------:R-:W-:Y:S01]  /*0a50*/  PLOP3.LUT P6, PT, P1, P2, PT, 0x80, 0x8 ;  /* 0x000000000008781c */ /* 0x000fe20000fc5070 */
[----:B------:R-:W-:Y:S01]  /*0a60*/  IMAD R4, R9, UR4, RZ ;  /* 0x0000000409047c24 */ /* 0x000fe2000f8e02ff */
[----:B------:R-:W-:Y:S01]  /*0a70*/  P2R R6, PR, RZ, 0x8 ;  /* 0x00000008ff067803 */ /* 0x000fe20000000000 */
[----:B------:R-:W-:Y:S01]  /*0a80*/  UIADD3 UR4, UPT, UPT, -UR4, URZ, URZ ;  /* 0x000000ff04047290 */ /* 0x000fe2000fffe1ff */
[----:B------:R-:W-:Y:S01]  /*0a90*/  PLOP3.LUT P1, PT, P1, P4, PT, 0x80, 0x8 ;  /* 0x000000000008781c */ /* 0x000fe20000f29070 */
[----:B------:R-:W-:Y:S01]  /*0aa0*/  IMAD R4, R4, 0x9, RZ ;  /* 0x0000000904047824 */ /* 0x000fe200078e02ff */
[----:B------:R-:W-:-:S02]  /*0ab0*/  ISETP.GT.AND P3, PT, R7, -0x1, P4 ;  /* 0xffffffff0700780c */ /* 0x000fc40002764270 */
[----:B------:R-:W-:Y:S02]  /*0ac0*/  P2R R5, PR, RZ, 0x40 ;  /* 0x00000040ff057803 */ /* 0x000fe40000000000 */
[----:B------:R-:W-:Y:S02]  /*0ad0*/  PLOP3.LUT P2, PT, P5, P2, PT, 0x80, 0x8 ;  /* 0x000000000008781c */ /* 0x000fe40002f45070 */
[----:B------:R-:W-:Y:S02]  /*0ae0*/  PLOP3.LUT P4, PT, P5, P4, PT, 0x80, 0x8 ;  /* 0x000000000008781c */ /* 0x000fe40002f89070 */
[----:B------:R-:W-:Y:S02]  /*0af0*/  ISETP.GT.AND P5, PT, R14, -0x1, P5 ;  /* 0xffffffff0e00780c */ /* 0x000fe40002fa4270 */
[----:B------:R-:W-:-:S13]  /*0b00*/  ISETP.GE.AND P6, PT, R11, RZ, PT ;  /* 0x000000ff0b00720c */ /* 0x000fda0003fc6270 */
.L_x_55:
[----:B------:R-:W0:Y:S01]  /*0b10*/  LDC.64 R14, c[0x0][0x388] ;  /* 0x0000e200ff0e7b82 */ /* 0x000e220000000a00 */
[----:B------:R-:W-:Y:S02]  /*0b20*/  P2R R7, PR, RZ, 0x10 ;  /* 0x00000010ff077803 */ /* 0x000fe40000000000 */
[----:B------:R-:W-:Y:S02]  /*0b30*/  ISETP.NE.AND P4, PT, R5, RZ, PT ;  /* 0x000000ff0500720c */ /* 0x000fe40003f85270 */
[----:B------:R-:W-:Y:S02]  /*0b40*/  IADD3 R17, PT, PT, R8, -0x1, RZ ;  /* 0xffffffff08117810 */ /* 0x000fe40007ffe0ff */
[----:B------:R-:W-:Y:S01]  /*0b50*/  P2R R20, PR, RZ, 0x20 ;  /* 0x00000020ff147803 */ /* 0x000fe20000000000 */
[----:B------:R-:W1:Y:S01]  /*0b60*/  LDC.64 R18, c[0x0][0x380] ;  /* 0x0000e000ff127b82 */ /* 0x000e620000000a00 */
[----:B------:R-:W-:Y:S01]  /*0b70*/  ISETP.NE.AND P5, PT, R6, RZ, PT ;  /* 0x000000ff0600720c */ /* 0x000fe20003fa5270 */
[----:B0-----:R-:W-:-:S06]  /*0b80*/  IMAD.WIDE R14, R4, 0x4, R14 ;  /* 0x00000004040e7825 */ /* 0x001fcc00078e020e */
[----:B------:R-:W2:Y:S01]  /*0b90*/  @P4 LDG.E R9, desc[UR6][R14.64] ;  /* 0x000000060e094981 */ /* 0x000ea2000c1e1900 */
[----:B-1----:R-:W-:-:S05]  /*0ba0*/  IMAD.WIDE R16, R17, 0x4, R18 ;  /* 0x0000000411107825 */ /* 0x002fca00078e0212 */
[----:B------:R-:W3:Y:S04]  /*0bb0*/  @P5 LDG.E R21, desc[UR6][R14.64+0x4] ;  /* 0x000004060e155981 */ /* 0x000ee8000c1e1900 */
[----:B------:R-:W2:Y:S04]  /*0bc0*/  @P4 LDG.E R11, desc[UR6][R16.64] ;  /* 0x00000006100b4981 */ /* 0x000ea8000c1e1900 */
[----:B------:R-:W3:Y:S01]  /*0bd0*/  @P5 LDG.E R23, desc[UR6][R16.64+0x4] ;  /* 0x0000040610175981 */ /* 0x000ee2000c1e1900 */
[----:B------:R-:W-:Y:S01]  /*0be0*/  VIADD R27, R10, 0xffffffff ;  /* 0xffffffff0a1b7836 */ /* 0x000fe20000000000 */
[----:B------:R-:W-:-:S02]  /*0bf0*/  ISETP.NE.AND P5, PT, R20, RZ, PT ;  /* 0x000000ff1400720c */ /* 0x000fc40003fa5270 */
[----:B------:R0:W4:Y:S04]  /*0c00*/  @P1 LDG.E R25, desc[UR6][R16.64+0x8] ;  /* 0x0000080610191981 */ /* 0x000128000c1e1900 */
[----:B------:R-:W4:Y:S01]  /*0c10*/  @P1 LDG.E R20, desc[UR6][R14.64+0x8] ;  /* 0x000008060e141981 */ /* 0x000f22000c1e1900 */
[----:B------:R-:W-:-:S03]  /*0c20*/  VIADD R28, R2, 0xffffffff ;  /* 0xffffffff021c7836 */ /* 0x000fc60000000000 */
[----:B------:R-:W4:Y:S01]  /*0c30*/  @P6 LDG.E R24, desc[UR6][R14.64+0x10] ;  /* 0x000010060e186981 */ /* 0x000f22000c1e1900 */
[----:B0-----:R-:W-:-:S03]  /*0c40*/  IMAD.WIDE R16, R27, 0x4, R18 ;  /* 0x000000041b107825 */ /* 0x001fc600078e0212 */
[----:B------:R-:W4:Y:S04]  /*0c50*/  @P0 LDG.E R27, desc[UR6][R14.64+0xc] ;  /* 0x00000c060e1b0981 */ /* 0x000f28000c1e1900 */
[----:B------:R-:W4:Y:S01]  /*0c60*/  @P0 LDG.E R29, desc[UR6][R16.64] ;  /* 0x00000006101d0981 */ /* 0x000f22000c1e1900 */
[----:B------:R-:W-:-:S03]  /*0c70*/  IMAD.WIDE R18, R28, 0x4, R18 ;  /* 0x000000041c127825 */ /* 0x000fc600078e0212 */
[----:B------:R-:W4:Y:S04]  /*0c80*/  @P6 LDG.E R26, desc[UR6][R16.64+0x4] ;  /* 0x00000406101a6981 */ /* 0x000f28000c1e1900 */
[----:B------:R-:W4:Y:S04]  /*0c90*/  @P3 LDG.E R28, desc[UR6][R16.64+0x8] ;  /* 0x00000806101c3981 */ /* 0x000f28000c1e1900 */
[----:B------:R-:W4:Y:S04]  /*0ca0*/  @P3 LDG.E R17, desc[UR6][R14.64+0x14] ;  /* 0x000014060e113981 */ /* 0x000f28000c1e1900 */
[----:B------:R-:W4:Y:S01]  /*0cb0*/  @P5 LDG.E R16, desc[UR6][R18.64+0x4] ;  /* 0x0000040612105981 */ /* 0x000f22000c1e1900 */
[----:B--2--5:R-:W-:Y:S01]  /*0cc0*/  @P4 FFMA R0, R11, R9, R0 ;  /* 0x000000090b004223 */ /* 0x024fe20000000000 */
[----:B------:R-:W-:-:S02]  /*0cd0*/  ISETP.NE.AND P4, PT, R7, RZ, PT ;  /* 0x000000ff0700720c */ /* 0x000fc40003f85270 */
        /* <DEDUP_REMOVED lines=9> */
[----:B------:R-:W-:-:S12]  /*0d70*/  UIADD3 UR4, UPT, UPT, UR4, 0x1, URZ ;  /* 0x0000000104047890 */ /* 0x000fd8000fffe0ff */
[----:B----4-:R-:W-:-:S04]  /*0d80*/  @P1 FFMA R0, R25, R20, R0 ;  /* 0x0000001419001223 */ /* 0x010fc80000000000 */
[----:B------:R-:W-:-:S04]  /*0d90*/  @P0 FFMA R0, R29, R27, R0 ;  /* 0x0000001b1d000223 */ /* 0x000fc80000000000 */
[----:B------:R-:W-:Y:S01]  /*0da0*/  @P6 FFMA R0, R26, R24, R0 ;  /* 0x000000181a006223 */ /* 0x000fe20000000000 */
[----:B------:R-:W-:-:S03]  /*0db0*/  UISETP.NE.AND UP0, UPT, UR4, URZ, UPT ;  /* 0x000000ff0400728c */ /* 0x000fc6000bf05270 */
[----:B------:R-:W-:Y:S01]  /*0dc0*/  @P3 FFMA R0, R28, R17, R0 ;  /* 0x000000111c003223 */ /* 0x000fe20000000000 */
[C---:B------:R-:W-:Y:S01]  /*0dd0*/  IADD3 R10, PT, PT, R3.reuse, R10, RZ ;  /* 0x0000000a030a7210 */ /* 0x040fe20007ffe0ff */
[C---:B------:R-:W-:Y:S01]  /*0de0*/  IMAD.IADD R8, R3.reuse, 0x1, R8 ;  /* 0x0000000103087824 */ /* 0x040fe200078e0208 */
[----:B------:R-:W-:Y:S01]  /*0df0*/  IADD3 R4, PT, PT, R4, 0x9, RZ ;  /* 0x0000000904047810 */ /* 0x000fe20007ffe0ff */
[----:B------:R-:W-:Y:S02]  /*0e00*/  IMAD.IADD R2, R3, 0x1, R2 ;  /* 0x0000000103027824 */ /* 0x000fe400078e0202 */
[----:B--2---:R-:W-:-:S04]  /*0e10*/  @P2 FFMA R0, R9, R11, R0 ;  /* 0x0000000b09002223 */ /* 0x004fc80000000000 */
[----:B------:R-:W-:-:S04]  /*0e20*/  @P5 FFMA R0, R16, R7, R0 ;  /* 0x0000000710005223 */ /* 0x000fc80000000000 */
[----:B------:R-:W-:Y:S01]  /*0e30*/  @P4 FFMA R0, R19, R14, R0 ;  /* 0x0000000e13004223 */ /* 0x000fe20000000000 */
[----:B------:R-:W-:Y:S06]  /*0e40*/  BRA.U UP0, `(.L_x_55) ;  /* 0xfffffffd00307547 */ /* 0x000fec000b83ffff */
.L_x_54:
[----:B-----5:R-:W-:Y:S01]  /*0e50*/  STG.E desc[UR6][R12.64], R0 ;  /* 0x000000000c007986 */ /* 0x020fe2000c101906 */
[----:B------:R-:W-:Y:S05]  /*0e60*/  EXIT ;  /* 0x000000000000794d */ /* 0x000fea0003800000 */
.L_x_56:
        /* <DEDUP_REMOVED lines=9> */
.L_x_70:


//--------------------- .nv.shared._Z17sgd_update_kernelPfPKfffi --------------------------
	.section	.nv.shared._Z17sgd_update_kernelPfPKfffi,"aw",@nobits
	.sectionflags	@""
	.align	16
	.zero		1024


//--------------------- .nv.shared.reserved.0     --------------------------
	.section	.nv.shared.reserved.0,"aw",@nobits
	.weak		__nv_reservedSMEM_offset_0_alias
	.size		__nv_reservedSMEM_offset_0_alias, 0, 64
	.other		__nv_reservedSMEM_offset_0_alias,@"STO_CUDA_RESERVED_SHARED STV_DEFAULT"
__nv_reservedSMEM_offset_0_alias:
	.zero		0
	.zero		64


//--------------------- .nv.shared._Z15mse_loss_kernelPKfS0_Pfi --------------------------
	.section	.nv.shared._Z15mse_loss_kernelPKfS0_Pfi,"aw",@nobits
	.sectionflags	@""
	.align	16
	.zero		1024


//--------------------- .nv.shared._Z24mse_loss_gradient_kernelPKfS0_Pfi --------------------------
	.section	.nv.shared._Z24mse_loss_gradient_kernelPKfS0_Pfi,"aw",@nobits
	.sectionflags	@""
	.align	16
	.zero		1024


//--------------------- .nv.shared._Z26upsample2d_backward_kernelPKfPfiiii --------------------------
	.section	.nv.shared._Z26upsample2d_backward_kernelPKfPfiiii,"aw",@nobits
	.sectionflags	@""
	.align	16
	.zero		1024


//--------------------- .nv.shared._Z25maxpool2d_backward_kernelPKfS0_S0_Pfiiii --------------------------
	.section	.nv.shared._Z25maxpool2d_backward_kernelPKfS0_S0_Pfiiii,"aw",@nobits
	.sectionflags	@""
	.align	16
	.zero		1024


//--------------------- .nv.shared._Z20relu_backward_kernelPKfS0_Pfi --------------------------
	.section	.nv.shared._Z20relu_backward_kernelPKfS0_Pfi,"aw",@nobits
	.sectionflags	@""
	.align	16
	.zero		1024


//--------------------- .nv.shared._Z27conv2d_backward_bias_kernelPKfPfiiii --------------------------
	.section	.nv.shared._Z27conv2d_backward_bias_kernelPKfPfiiii,"aw",@nobits
	.sectionflags	@""
	.align	16
	.zero		1024


//--------------------- .nv.shared._Z30conv2d_backward_weights_kernelPKfS0_Pfiiiii --------------------------
	.section	.nv.shared._Z30conv2d_backward_weights_kernelPKfS0_Pfiiiii,"aw",@nobits
	.sectionflags	@""
	.align	16
	.zero		1024


//--------------------- .nv.shared._Z28conv2d_backward_input_kernelPKfS0_Pfiiiii --------------------------
	.section	.nv.shared._Z28conv2d_backward_input_kernelPKfS0_Pfiiiii,"aw",@nobits
	.sectionflags	@""
	.align	16
	.zero		1024


//--------------------- .nv.shared._Z25upsample2d_forward_kernelPKfPfiiii --------------------------
	.section	.nv.shared._Z25upsample2d_forward_kernelPKfPfiiii,"aw",@nobits
	.sectionflags	@""
	.align	16
	.zero		1024


//--------------------- .nv.shared._Z24maxpool2d_forward_kernelPKfPfiiii --------------------------
	.section	.nv.shared._Z24maxpool2d_forward_kernelPKfPfiiii,"aw",@nobits
	.sectionflags	@""
	.align	16
	.zero		1024


//--------------------- .nv.shared._Z19relu_forward_kernelPfi --------------------------
	.section	.nv.shared._Z19relu_forward_kernelPfi,"aw",@nobits
	.sectionflags	@""
	.align	16
	.zero		1024


//--------------------- .nv.shared._Z21conv2d_forward_kernelPKfS0_S0_Pfiiiii --------------------------
	.section	.nv.shared._Z21conv2d_forward_kernelPKfS0_S0_Pfiiiii,"aw",@nobits
	.sectionflags	@""
	.align	16
	.zero		1024


//--------------------- .nv.constant0._Z17sgd_update_kernelPfPKfffi --------------------------
	.section	.nv.constant0._Z17sgd_update_kernelPfPKfffi,"a",@progbits
	.sectionflags	@""
	.align	4
.nv.constant0._Z17sgd_update_kernelPfPKfffi:
	.zero		924


//--------------------- .nv.constant0._Z15mse_loss_kernelPKfS0_Pfi --------------------------
	.section	.nv.constant0._Z15mse_loss_kernelPKfS0_Pfi,"a",@progbits
	.sectionflags	@""
	.align	4
.nv.constant0._Z15mse_loss_kernelPKfS0_Pfi:
	.zero		924


//--------------------- .nv.constant0._Z24mse_loss_gradient_kernelPKfS0_Pfi --------------------------
	.section	.nv.constant0._Z24mse_loss_gradient_kernelPKfS0_Pfi,"a",@progbits
	.sectionflags	@""
	.align	4
.nv.constant0._Z24mse_loss_gradient_kernelPKfS0_Pfi:
	.zero		924


//--------------------- .nv.constant0._Z26upsample2d_backward_kernelPKfPfiiii --------------------------
	.section	.nv.constant0._Z26upsample2d_backward_kernelPKfPfiiii,"a",@progbits
	.sectionflags	@""
	.align	4
.nv.constant0._Z26upsample2d_backward_kernelPKfPfiiii:
	.zero		928


//--------------------- .nv.constant0._Z25maxpool2d_backward_kernelPKfS0_S0_Pfiiii --------------------------
	.section	.nv.constant0._Z25maxpool2d_backward_kernelPKfS0_S0_Pfiiii,"a",@progbits
	.sectionflags	@""
	.align	4
.nv.constant0._Z25maxpool2d_backward_kernelPKfS0_S0_Pfiiii:
	.zero		944


//--------------------- .nv.constant0._Z20relu_backward_kernelPKfS0_Pfi --------------------------
	.section	.nv.constant0._Z20relu_backward_kernelPKfS0_Pfi,"a",@progbits
	.sectionflags	@""
	.align	4
.nv.constant0._Z20relu_backward_kernelPKfS0_Pfi:
	.zero		924


//--------------------- .nv.constant0._Z27conv2d_backward_bias_kernelPKfPfiiii --------------------------
	.section	.nv.constant0._Z27conv2d_backward_bias_kernelPKfPfiiii,"a",@progbits
	.sectionflags	@""
	.align	4
.nv.constant0._Z27conv2d_backward_bias_kernelPKfPfiiii:
	.zero		928


//--------------------- .nv.constant0._Z30conv2d_backward_weights_kernelPKfS0_Pfiiiii --------------------------
	.section	.nv.constant0._Z30conv2d_backward_weights_kernelPKfS0_Pfiiiii,"a",@progbits
	.sectionflags	@""
	.align	4
.nv.constant0._Z30conv2d_backward_weights_kernelPKfS0_Pfiiiii:
	.zero		940


//--------------------- .nv.constant0._Z28conv2d_backward_input_kernelPKfS0_Pfiiiii --------------------------
	.section	.nv.constant0._Z28conv2d_backward_input_kernelPKfS0_Pfiiiii,"a",@progbits
	.sectionflags	@""
	.align	4
.nv.constant0._Z28conv2d_backward_input_kernelPKfS0_Pfiiiii:
	.zero		940


//--------------------- .nv.constant0._Z25upsample2d_forward_kernelPKfPfiiii --------------------------
	.section	.nv.constant0._Z25upsample2d_forward_kernelPKfPfiiii,"a",@progbits
	.sectionflags	@""
	.align	4
.nv.constant0._Z25upsample2d_forward_kernelPKfPfiiii:
	.zero		928


//--------------------- .nv.constant0._Z24maxpool2d_forward_kernelPKfPfiiii --------------------------
	.section	.nv.constant0._Z24maxpool2d_forward_kernelPKfPfiiii,"a",@progbits
	.sectionflags	@""
	.align	4
.nv.constant0._Z24maxpool2d_forward_kernelPKfPfiiii:
	.zero		928


//--------------------- .nv.constant0._Z19relu_forward_kernelPfi --------------------------
	.section	.nv.constant0._Z19relu_forward_kernelPfi,"a",@progbits
	.sectionflags	@""
	.align	4
.nv.constant0._Z19relu_forward_kernelPfi:
	.zero		908


//--------------------- .nv.constant0._Z21conv2d_forward_kernelPKfS0_S0_Pfiiiii --------------------------
	.section	.nv.constant0._Z21conv2d_forward_kernelPKfS0_S0_Pfiiiii,"a",@progbits
	.sectionflags	@""
	.align	4
.nv.constant0._Z21conv2d_forward_kernelPKfS0_S0_Pfiiiii:
	.zero		948


//--------------------- SYMBOLS --------------------------

	.type		.nv.reservedSmem.offset0,@object
	.size		.nv.reservedSmem.offset0,0x4
	.type		.nv.reservedSmem.cap,@object
	.size		.nv.reservedSmem.cap,0x4
